	.headerflags	@"EF_CUDA_TEXMODE_UNIFIED EF_CUDA_64BIT_ADDRESS EF_CUDA_ACCELERATORS EF_CUDA_SM90 EF_CUDA_VIRTUAL_SM(EF_CUDA_SM90)"
	.elftype	@"ET_EXEC"


//--------------------- .nv.info                  --------------------------
	.section	.nv.info,"",@"SHT_CUDA_INFO"
	.align	4


	//----- nvinfo : EIATTR_REGCOUNT
	.align		4
        /*0000*/ 	.byte	0x04, 0x2f
        /*0002*/ 	.short	(.L_1 - .L_0)
	.align		4
.L_0:
        /*0004*/ 	.word	index@(triton_poi_fused_max_pool2d_with_indices_9)
        /*0008*/ 	.word	0x00000050


	//----- nvinfo : EIATTR_MIN_STACK_SIZE
	.align		4
.L_1:
        /*000c*/ 	.byte	0x04, 0x12
        /*000e*/ 	.short	(.L_3 - .L_2)
	.align		4
.L_2:
        /*0010*/ 	.word	index@(triton_poi_fused_max_pool2d_with_indices_9)
        /*0014*/ 	.word	0x00000008


	//----- nvinfo : EIATTR_FRAME_SIZE
	.align		4
.L_3:
        /*0018*/ 	.byte	0x04, 0x11
        /*001a*/ 	.short	(.L_5 - .L_4)
	.align		4
.L_4:
        /*001c*/ 	.word	index@(triton_poi_fused_max_pool2d_with_indices_9)
        /*0020*/ 	.word	0x00000008


	//----- nvinfo : EIATTR_MIN_STACK_SIZE
	.align		4
.L_5:
        /*0024*/ 	.byte	0x04, 0x12
        /*0026*/ 	.short	(.L_7 - .L_6)
	.align		4
.L_6:
        /*0028*/ 	.word	index@(triton_poi_fused_max_pool2d_with_indices_9)
        /*002c*/ 	.word	0x00000008
.L_7:


//--------------------- .nv.info.triton_poi_fused_max_pool2d_with_indices_9 --------------------------
	.section	.nv.info.triton_poi_fused_max_pool2d_with_indices_9,"",@"SHT_CUDA_INFO"
	.sectionflags	@""
	.align	4


	//----- nvinfo : EIATTR_CUDA_API_VERSION
	.align		4
        /*0000*/ 	.byte	0x04, 0x37
        /*0002*/ 	.short	(.L_9 - .L_8)
.L_8:
        /*0004*/ 	.word	0x0000007c


	//----- nvinfo : EIATTR_KPARAM_INFO
	.align		4
.L_9:
        /*0008*/ 	.byte	0x04, 0x17
        /*000a*/ 	.short	(.L_11 - .L_10)
.L_10:
        /*000c*/ 	.word	0x00000000
        /*0010*/ 	.short	0x0003
        /*0012*/ 	.short	0x0018
        /*0014*/ 	.byte	0x00, 0xf0, 0x11, 0x00


	//----- nvinfo : EIATTR_KPARAM_INFO
	.align		4
.L_11:
        /*0018*/ 	.byte	0x04, 0x17
        /*001a*/ 	.short	(.L_13 - .L_12)
.L_12:
        /*001c*/ 	.word	0x00000000
        /*0020*/ 	.short	0x0002
        /*0022*/ 	.short	0x0010
        /*0024*/ 	.byte	0x00, 0xf4, 0x21, 0x00


	//----- nvinfo : EIATTR_KPARAM_INFO
	.align		4
.L_13:
        /*0028*/ 	.byte	0x04, 0x17
        /*002a*/ 	.short	(.L_15 - .L_14)
.L_14:
        /*002c*/ 	.word	0x00000000
        /*0030*/ 	.short	0x0001
        /*0032*/ 	.short	0x0008
        /*0034*/ 	.byte	0x00, 0xf4, 0x21, 0x00


	//----- nvinfo : EIATTR_KPARAM_INFO
	.align		4
.L_15:
        /*0038*/ 	.byte	0x04, 0x17
        /*003a*/ 	.short	(.L_17 - .L_16)
.L_16:
        /*003c*/ 	.word	0x00000000
        /*0040*/ 	.short	0x0000
        /*0042*/ 	.short	0x0000
        /*0044*/ 	.byte	0x00, 0xf4, 0x21, 0x00


	//----- nvinfo : EIATTR_SPARSE_MMA_MASK
	.align		4
.L_17:
        /*0048*/ 	.byte	0x03, 0x50
        /*004a*/ 	.short	0x0000


	//----- nvinfo : EIATTR_MAXREG_COUNT
	.align		4
        /*004c*/ 	.byte	0x03, 0x1b
        /*004e*/ 	.short	0x00ff


	//----- nvinfo : EIATTR_EXIT_INSTR_OFFSETS
	.align		4
        /*0050*/ 	.byte	0x04, 0x1c
        /*0052*/ 	.short	(.L_19 - .L_18)


	//   ....[0]....
.L_18:
        /*0054*/ 	.word	0x00002c60


	//----- nvinfo : EIATTR_REQNTID
	.align		4
.L_19:
        /*0058*/ 	.byte	0x04, 0x10
        /*005a*/ 	.short	(.L_21 - .L_20)
.L_20:
        /*005c*/ 	.word	0x00000080
        /*0060*/ 	.word	0x00000001
        /*0064*/ 	.word	0x00000001


	//----- nvinfo : EIATTR_CBANK_PARAM_SIZE
	.align		4
.L_21:
        /*0068*/ 	.byte	0x03, 0x19
        /*006a*/ 	.short	0x001c


	//----- nvinfo : EIATTR_PARAM_CBANK
	.align		4
        /*006c*/ 	.byte	0x04, 0x0a
        /*006e*/ 	.short	(.L_23 - .L_22)
	.align		4
.L_22:
        /*0070*/ 	.word	index@(.nv.constant0.triton_poi_fused_max_pool2d_with_indices_9)
        /*0074*/ 	.short	0x0210
        /*0076*/ 	.short	0x001c


	//----- nvinfo : EIATTR_SW_WAR
	.align		4
.L_23:
        /*0078*/ 	.byte	0x04, 0x36
        /*007a*/ 	.short	(.L_25 - .L_24)
.L_24:
        /*007c*/ 	.word	0x00000008
.L_25:


//--------------------- .nv.callgraph             --------------------------
	.section	.nv.callgraph,"",@"SHT_CUDA_CALLGRAPH"
	.align	4
	.sectionentsize	8
	.align		4
        /*0000*/ 	.word	0x00000000
	.align		4
        /*0004*/ 	.word	0xffffffff
	.align		4
        /*0008*/ 	.word	0x00000000
	.align		4
        /*000c*/ 	.word	0xfffffffe
	.align		4
        /*0010*/ 	.word	0x00000000
	.align		4
        /*0014*/ 	.word	0xfffffffd
	.align		4
        /*0018*/ 	.word	0x00000000
	.align		4
        /*001c*/ 	.word	0xfffffffc


//--------------------- .text.triton_poi_fused_max_pool2d_with_indices_9 --------------------------
	.section	.text.triton_poi_fused_max_pool2d_with_indices_9,"ax",@progbits
	.sectionflags	@"SHF_BARRIERS=1"
	.align	128
        .global         triton_poi_fused_max_pool2d_with_indices_9
        .type           triton_poi_fused_max_pool2d_with_indices_9,@function
        .size           triton_poi_fused_max_pool2d_with_indices_9,(.L_x_1 - triton_poi_fused_max_pool2d_with_indices_9)
        .other          triton_poi_fused_max_pool2d_with_indices_9,@"STO_CUDA_ENTRY STV_DEFAULT"
triton_poi_fused_max_pool2d_with_indices_9:
.text.triton_poi_fused_max_pool2d_with_indices_9:
[----:B------:R-:W0:Y:S01]  /*0000*/  LDC R1, c[0x0][0x28] ;  /* 0x00000a00ff017b82 */ /* 0x000e220000000800 */
[----:B------:R-:W1:Y:S07]  /*0010*/  S2R R0, SR_TID.X ;  /* 0x0000000000007919 */ /* 0x000e6e0000002100 */
[----:B------:R-:W2:Y:S01]  /*0020*/  LDC.64 R26, c[0x0][0x210] ;  /* 0x00008400ff1a7b82 */ /* 0x000ea20000000a00 */
[----:B------:R-:W-:Y:S02]  /*0030*/  CS2R R16, SRZ ;  /* 0x0000000000107805 */ /* 0x000fe4000001ff00 */
[----:B------:R-:W-:Y:S01]  /*0040*/  CS2R R18, SRZ ;  /* 0x0000000000127805 */ /* 0x000fe2000001ff00 */
[----:B------:R-:W3:Y:S01]  /*0050*/  S2R R2, SR_CTAID.X ;  /* 0x0000000000027919 */ /* 0x000ee20000002500 */
[----:B------:R-:W-:Y:S01]  /*0060*/  CS2R R10, SRZ ;  /* 0x00000000000a7805 */ /* 0x000fe2000001ff00 */
[----:B------:R-:W-:Y:S01]  /*0070*/  ULDC.64 UR6, c[0x0][0x208] ;  /* 0x0000820000067ab9 */ /* 0x000fe20000000a00 */
[----:B------:R-:W-:Y:S01]  /*0080*/  ULDC.64 UR4, c[0x0][0x210] ;  /* 0x0000840000047ab9 */ /* 0x000fe20000000a00 */
[----:B0-----:R-:W-:Y:S01]  /*0090*/  VIADD R1, R1, 0xfffffff8 ;  /* 0xfffffff801017836 */ /* 0x001fe20000000000 */
[----:B------:R-:W-:Y:S01]  /*00a0*/  ULDC.64 UR8, c[0x0][0x220] ;  /* 0x0000880000087ab9 */ /* 0x000fe20000000a00 */
[----:B-1----:R-:W-:-:S02]  /*00b0*/  IMAD.SHL.U32 R0, R0, 0x8, RZ ;  /* 0x0000000800007824 */ /* 0x002fc400078e00ff */
[----:B---3--:R-:W-:Y:S01]  /*00c0*/  IMAD.SHL.U32 R77, R2, 0x400, RZ ;  /* 0x00000400024d7824 */ /* 0x008fe200078e00ff */
[----:B------:R-:W-:Y:S02]  /*00d0*/  SHF.R.S32.HI R2, RZ, 0x15, R2 ;  /* 0x00000015ff027819 */ /* 0x000fe40000011402 */
[----:B------:R-:W-:Y:S02]  /*00e0*/  LOP3.LUT R0, R0, 0x3f8, RZ, 0xc0, !PT ;  /* 0x000003f800007812 */ /* 0x000fe400078ec0ff */
[----:B------:R-:W-:Y:S02]  /*00f0*/  SGXT R2, R2, 0x1 ;  /* 0x000000010202781a */ /* 0x000fe40000000200 */
[----:B------:R-:W-:-:S04]  /*0100*/  LOP3.LUT R3, R77, R0, RZ, 0xfc, !PT ;  /* 0x000000004d037212 */ /* 0x000fc800078efcff */
[CC--:B------:R-:W-:Y:S02]  /*0110*/  LEA.HI R4, R2.reuse, R3.reuse, RZ, 0x7 ;  /* 0x0000000302047211 */ /* 0x0c0fe400078f38ff */
[----:B------:R-:W-:Y:S02]  /*0120*/  LEA.HI R5, R2, R3, RZ, 0xb ;  /* 0x0000000302057211 */ /* 0x000fe400078f58ff */
[----:B------:R-:W-:Y:S02]  /*0130*/  SHF.R.S32.HI R13, RZ, 0x7, R4 ;  /* 0x00000007ff0d7819 */ /* 0x000fe40000011404 */
[----:B------:R-:W-:Y:S02]  /*0140*/  SHF.R.S32.HI R6, RZ, 0xb, R5 ;  /* 0x0000000bff067819 */ /* 0x000fe40000011405 */
[----:B------:R-:W-:Y:S02]  /*0150*/  LEA.HI R5, R13, R13, RZ, 0x4 ;  /* 0x0000000d0d057211 */ /* 0x000fe400078f20ff */
[----:B------:R-:W-:-:S02]  /*0160*/  LEA.HI R7, R6, R6, RZ, 0x4 ;  /* 0x0000000606077211 */ /* 0x000fc400078f20ff */
[----:B------:R-:W-:Y:S02]  /*0170*/  LOP3.LUT R8, R5, 0xfffffff0, RZ, 0xc0, !PT ;  /* 0xfffffff005087812 */ /* 0x000fe400078ec0ff */
[----:B------:R-:W-:Y:S02]  /*0180*/  LOP3.LUT R7, R7, 0xfffffff0, RZ, 0xc0, !PT ;  /* 0xfffffff007077812 */ /* 0x000fe400078ec0ff */
[----:B------:R-:W-:Y:S01]  /*0190*/  LOP3.LUT R4, R4, 0xffffff80, RZ, 0xc0, !PT ;  /* 0xffffff8004047812 */ /* 0x000fe200078ec0ff */
[----:B------:R-:W-:Y:S01]  /*01a0*/  IMAD.IADD R13, R13, 0x1, -R8 ;  /* 0x000000010d0d7824 */ /* 0x000fe200078e0a08 */
[----:B------:R-:W-:Y:S01]  /*01b0*/  CS2R R8, SRZ ;  /* 0x0000000000087805 */ /* 0x000fe2000001ff00 */
[C---:B------:R-:W-:Y:S02]  /*01c0*/  IMAD.IADD R20, R6.reuse, 0x1, -R7 ;  /* 0x0000000106147824 */ /* 0x040fe400078e0a07 */
[----:B------:R-:W-:Y:S01]  /*01d0*/  IMAD R30, R6, 0x20, R13 ;  /* 0x00000020061e7824 */ /* 0x000fe200078e020d */
[----:B------:R-:W-:Y:S01]  /*01e0*/  ISETP.GT.AND P0, PT, R13, RZ, PT ;  /* 0x000000ff0d00720c */ /* 0x000fe20003f04270 */
[----:B------:R-:W-:Y:S01]  /*01f0*/  IMAD.IADD R31, R3, 0x1, -R4 ;  /* 0x00000001031f7824 */ /* 0x000fe200078e0a04 */
[----:B------:R-:W-:Y:S01]  /*0200*/  ISETP.GT.AND P1, PT, R20, RZ, PT ;  /* 0x000000ff1400720c */ /* 0x000fe20003f24270 */
[----:B------:R-:W-:Y:S01]  /*0210*/  IMAD.SHL.U32 R30, R30, 0x100, RZ ;  /* 0x000001001e1e7824 */ /* 0x000fe200078e00ff */
[----:B------:R-:W-:-:S02]  /*0220*/  ISETP.GT.AND P2, PT, R20, RZ, P0 ;  /* 0x000000ff1400720c */ /* 0x000fc40000744270 */
[----:B------:R-:W-:Y:S01]  /*0230*/  ISETP.GT.AND P1, PT, R13, -0x1, P1 ;  /* 0xffffffff0d00780c */ /* 0x000fe20000f24270 */
[C---:B------:R-:W-:Y:S02]  /*0240*/  VIADD R22, R30.reuse, 0xffffef80 ;  /* 0xffffef801e167836 */ /* 0x040fe40000000000 */
[----:B------:R-:W-:Y:S02]  /*0250*/  VIADD R34, R30, 0xfffff000 ;  /* 0xfffff0001e227836 */ /* 0x000fe40000000000 */
[C---:B------:R-:W-:Y:S02]  /*0260*/  IMAD.IADD R4, R31.reuse, 0x1, R22 ;  /* 0x000000011f047824 */ /* 0x040fe400078e0216 */
[----:B------:R-:W-:Y:S02]  /*0270*/  IMAD.IADD R6, R31, 0x1, R34 ;  /* 0x000000011f067824 */ /* 0x000fe400078e0222 */
[----:B--2---:R-:W-:-:S04]  /*0280*/  IMAD.WIDE R4, R4, 0x4, R26 ;  /* 0x0000000404047825 */ /* 0x004fc800078e021a */
[----:B------:R-:W-:Y:S01]  /*0290*/  IMAD.WIDE R6, R6, 0x4, R26 ;  /* 0x0000000406067825 */ /* 0x000fe200078e021a */
[----:B------:R0:W2:Y:S04]  /*02a0*/  @P2 LDG.E.128 R16, desc[UR6][R4.64] ;  /* 0x0000000604102981 */ /* 0x0000a8000c1e1d00 */
[----:B------:R1:W3:Y:S01]  /*02b0*/  @P1 LDG.E.128 R8, desc[UR6][R6.64] ;  /* 0x0000000606081981 */ /* 0x0002e2000c1e1d00 */
[----:B------:R-:W-:Y:S01]  /*02c0*/  LOP3.LUT R0, R77, 0x4, R0, 0xfe, !PT ;  /* 0x000000044d007812 */ /* 0x000fe200078efe00 */
[----:B------:R-:W-:-:S03]  /*02d0*/  VIADD R38, R30, 0xfffff080 ;  /* 0xfffff0801e267836 */ /* 0x000fc60000000000 */
[----:B------:R-:W-:Y:S01]  /*02e0*/  LEA.HI R2, R2, R0, RZ, 0x7 ;  /* 0x0000000002027211 */ /* 0x000fe200078f38ff */
[----:B------:R-:W-:-:S03]  /*02f0*/  IMAD.IADD R24, R31, 0x1, R38 ;  /* 0x000000011f187824 */ /* 0x000fc600078e0226 */
[----:B0-----:R-:W-:Y:S01]  /*0300*/  LOP3.LUT R5, R2, 0xffffff80, RZ, 0xc0, !PT ;  /* 0xffffff8002057812 */ /* 0x001fe200078ec0ff */
[----:B------:R-:W-:Y:S01]  /*0310*/  IMAD.WIDE R24, R24, 0x4, R26 ;  /* 0x0000000418187825 */ /* 0x000fe200078e021a */
[----:B-1----:R-:W-:-:S03]  /*0320*/  SHF.R.S32.HI R6, RZ, 0x1f, R30 ;  /* 0x0000001fff067819 */ /* 0x002fc6000001141e */
[----:B------:R-:W-:Y:S01]  /*0330*/  IMAD.IADD R4, R0, 0x1, -R5 ;  /* 0x0000000100047824 */ /* 0x000fe200078e0a05 */
[----:B--2---:R-:W-:Y:S02]  /*0340*/  SEL R16, R16, 0xff800000, P2 ;  /* 0xff80000010107807 */ /* 0x004fe40001000000 */
[----:B------:R-:W-:Y:S02]  /*0350*/  SEL R12, R17, 0xff800000, P2 ;  /* 0xff800000110c7807 */ /* 0x000fe40001000000 */
[----:B---3--:R-:W-:Y:S02]  /*0360*/  SEL R21, R8, 0xff800000, P1 ;  /* 0xff80000008157807 */ /* 0x008fe40000800000 */
[----:B------:R-:W-:Y:S02]  /*0370*/  SEL R23, R9, 0xff800000, P1 ;  /* 0xff80000009177807 */ /* 0x000fe40000800000 */
[----:B------:R-:W-:Y:S02]  /*0380*/  FSETP.GT.AND P6, PT, R21, R16, PT ;  /* 0x000000101500720b */ /* 0x000fe40003fc4000 */
[----:B------:R-:W-:-:S02]  /*0390*/  FSETP.GT.AND P5, PT, R23, R12, PT ;  /* 0x0000000c1700720b */ /* 0x000fc40003fa4000 */
[----:B------:R-:W-:Y:S02]  /*03a0*/  SEL R18, R18, 0xff800000, P2 ;  /* 0xff80000012127807 */ /* 0x000fe40001000000 */
[----:B------:R-:W-:Y:S02]  /*03b0*/  SEL R9, R10, 0xff800000, P1 ;  /* 0xff8000000a097807 */ /* 0x000fe40000800000 */
[----:B------:R-:W-:Y:S02]  /*03c0*/  FSETP.NAN.AND P3, PT, R21, R21, PT ;  /* 0x000000151500720b */ /* 0x000fe40003f68000 */
[----:B------:R-:W-:Y:S02]  /*03d0*/  FSETP.GT.AND P4, PT, R9, R18, PT ;  /* 0x000000120900720b */ /* 0x000fe40003f84000 */
[----:B------:R-:W-:Y:S02]  /*03e0*/  SEL R2, R19, 0xff800000, P2 ;  /* 0xff80000013027807 */ /* 0x000fe40001000000 */
[----:B------:R-:W-:-:S02]  /*03f0*/  @!P6 SEL R21, R21, R16, P3 ;  /* 0x000000101515e207 */ /* 0x000fc40001800000 */
[----:B------:R-:W-:Y:S02]  /*0400*/  CS2R R16, SRZ ;  /* 0x0000000000107805 */ /* 0x000fe4000001ff00 */
[----:B------:R-:W-:Y:S02]  /*0410*/  FSETP.NAN.AND P3, PT, R23, R23, PT ;  /* 0x000000171700720b */ /* 0x000fe40003f68000 */
[----:B------:R-:W-:Y:S02]  /*0420*/  SEL R11, R11, 0xff800000, P1 ;  /* 0xff8000000b0b7807 */ /* 0x000fe40000800000 */
[----:B------:R-:W-:Y:S02]  /*0430*/  @!P5 SEL R23, R23, R12, P3 ;  /* 0x0000000c1717d207 */ /* 0x000fe40001800000 */
[----:B------:R-:W-:Y:S02]  /*0440*/  FSETP.NAN.AND P3, PT, R9, R9, PT ;  /* 0x000000090900720b */ /* 0x000fe40003f68000 */
[----:B------:R-:W-:-:S02]  /*0450*/  P2R R7, PR, RZ, 0x10 ;  /* 0x00000010ff077803 */ /* 0x000fc40000000000 */
[----:B------:R-:W-:Y:S02]  /*0460*/  @!P4 SEL R9, R9, R18, P3 ;  /* 0x000000120909c207 */ /* 0x000fe40001800000 */
[----:B------:R-:W-:Y:S02]  /*0470*/  CS2R R18, SRZ ;  /* 0x0000000000127805 */ /* 0x000fe4000001ff00 */
[----:B------:R-:W-:Y:S02]  /*0480*/  IADD3 R12, P3, R31, R30, RZ ;  /* 0x0000001e1f0c7210 */ /* 0x000fe40007f7e0ff */
[----:B------:R-:W-:Y:S02]  /*0490*/  FSETP.GT.AND P4, PT, R11, R2, PT ;  /* 0x000000020b00720b */ /* 0x000fe40003f84000 */
[----:B------:R-:W-:Y:S01]  /*04a0*/  LEA.HI.X.SX32 R15, R31, R6, 0x1, P3 ;  /* 0x000000061f0f7211 */ /* 0x000fe200018f0eff */
[----:B------:R0:W2:Y:S01]  /*04b0*/  @P1 LDG.E.128 R16, desc[UR6][R24.64] ;  /* 0x0000000618101981 */ /* 0x0000a2000c1e1d00 */
[----:B------:R-:W-:-:S02]  /*04c0*/  LEA R14, P3, R12, UR4, 0x2 ;  /* 0x000000040c0e7c11 */ /* 0x000fc4000f8610ff */
[----:B------:R-:W-:Y:S02]  /*04d0*/  P2R R10, PR, RZ, 0x20 ;  /* 0x00000020ff0a7803 */ /* 0x000fe40000000000 */
[----:B------:R-:W-:Y:S02]  /*04e0*/  LEA.HI.X R15, R12, UR5, R15, 0x2, P3 ;  /* 0x000000050c0f7c11 */ /* 0x000fe400098f140f */
[----:B------:R-:W-:Y:S01]  /*04f0*/  IADD3 R0, P3, R4, R30, RZ ;  /* 0x0000001e04007210 */ /* 0x000fe20007f7e0ff */
[----:B------:R-:W-:Y:S01]  /*0500*/  VIADD R42, R30, 0xffffff80 ;  /* 0xffffff801e2a7836 */ /* 0x000fe20000000000 */
[----:B------:R-:W-:Y:S02]  /*0510*/  ISETP.GT.AND P0, PT, R20, -0x1, P0 ;  /* 0xffffffff1400780c */ /* 0x000fe40000704270 */
[----:B------:R-:W-:Y:S02]  /*0520*/  LEA.HI.X.SX32 R5, R4, R6, 0x1, P3 ;  /* 0x0000000604057211 */ /* 0x000fe400018f0eff */
[----:B------:R-:W-:-:S02]  /*0530*/  LEA R28, P3, R0, UR4, 0x2 ;  /* 0x00000004001c7c11 */ /* 0x000fc4000f8610ff */
[----:B------:R-:W-:Y:S02]  /*0540*/  LOP3.LUT R13, R20, R13, RZ, 0xfc, !PT ;  /* 0x0000000d140d7212 */ /* 0x000fe400078efcff */
[----:B------:R-:W-:Y:S02]  /*0550*/  LEA.HI.X R29, R0, UR5, R5, 0x2, P3 ;  /* 0x00000005001d7c11 */ /* 0x000fe400098f1405 */
[C---:B------:R-:W-:Y:S02]  /*0560*/  FSETP.NAN.AND P3, PT, R11.reuse, R11, PT ;  /* 0x0000000b0b00720b */ /* 0x040fe40003f68000 */
[----:B------:R-:W-:Y:S02]  /*0570*/  P2R R5, PR, RZ, 0x10 ;  /* 0x00000010ff057803 */ /* 0x000fe40000000000 */
[----:B------:R-:W-:Y:S01]  /*0580*/  @!P4 SEL R11, R11, R2, P3 ;  /* 0x000000020b0bc207 */ /* 0x000fe20001800000 */
[----:B0-----:R-:W-:Y:S01]  /*0590*/  IMAD.IADD R24, R31, 0x1, R42 ;  /* 0x000000011f187824 */ /* 0x001fe200078e022a */
[----:B------:R-:W-:-:S02]  /*05a0*/  P2R R8, PR, RZ, 0x40 ;  /* 0x00000040ff087803 */ /* 0x000fc40000000000 */
[----:B--2---:R-:W-:-:S04]  /*05b0*/  SEL R32, R19, 0xff800000, P1 ;  /* 0xff80000013207807 */ /* 0x004fc80000800000 */
[-C--:B------:R-:W-:Y:S02]  /*05c0*/  FSETP.NAN.AND P3, PT, R32, R32.reuse, PT ;  /* 0x000000202000720b */ /* 0x080fe40003f68000 */
[----:B------:R-:W-:Y:S02]  /*05d0*/  FSETP.GEU.AND P4, PT, R11, R32, PT ;  /* 0x000000200b00720b */ /* 0x000fe40003f8e000 */
[----:B------:R-:W-:Y:S02]  /*05e0*/  SEL R26, R18, 0xff800000, P1 ;  /* 0xff800000121a7807 */ /* 0x000fe40000800000 */
[----:B------:R-:W-:-:S07]  /*05f0*/  P2R R12, PR, RZ, 0x10 ;  /* 0x00000010ff0c7803 */ /* 0x000fce0000000000 */
[----:B------:R-:W-:Y:S02]  /*0600*/  @!P3 SEL R32, R32, R11, !P4 ;  /* 0x0000000b2020b207 */ /* 0x000fe40006000000 */
[----:B------:R-:W-:-:S04]  /*0610*/  FSETP.GEU.AND P4, PT, R9, R26, PT ;  /* 0x0000001a0900720b */ /* 0x000fc80003f8e000 */
[----:B------:R-:W-:-:S05]  /*0620*/  P2R R11, PR, RZ, 0x10 ;  /* 0x00000010ff0b7803 */ /* 0x000fca0000000000 */
[----:B------:R0:W-:Y:S02]  /*0630*/  STL.64 [R1], R10 ;  /* 0x0000000a01007387 */ /* 0x0001e40000100a00 */
[----:B0-----:R-:W0:Y:S01]  /*0640*/  LDC.64 R10, c[0x0][0x210] ;  /* 0x00008400ff0a7b82 */ /* 0x001e220000000a00 */
[----:B------:R-:W-:Y:S02]  /*0650*/  SEL R2, R17, 0xff800000, P1 ;  /* 0xff80000011027807 */ /* 0x000fe40000800000 */
[----:B------:R-:W-:Y:S02]  /*0660*/  CS2R R18, SRZ ;  /* 0x0000000000127805 */ /* 0x000fe4000001ff00 */
[----:B------:R-:W-:Y:S02]  /*0670*/  SEL R0, R16, 0xff800000, P1 ;  /* 0xff80000010007807 */ /* 0x000fe40000800000 */
[----:B------:R-:W-:Y:S01]  /*0680*/  CS2R R16, SRZ ;  /* 0x0000000000107805 */ /* 0x000fe2000001ff00 */
[----:B0-----:R-:W-:-:S05]  /*0690*/  IMAD.WIDE R24, R24, 0x4, R10 ;  /* 0x0000000418187825 */ /* 0x001fca00078e020a */
[----:B------:R-:W2:Y:S01]  /*06a0*/  @P0 LDG.E.128 R16, desc[UR6][R24.64] ;  /* 0x0000000618100981 */ /* 0x000ea2000c1e1d00 */
[----:B------:R-:W-:-:S13]  /*06b0*/  FSETP.NAN.AND P3, PT, R26, R26, PT ;  /* 0x0000001a1a00720b */ /* 0x000fda0003f68000 */
[----:B------:R-:W-:Y:S02]  /*06c0*/  @!P3 SEL R26, R26, R9, !P4 ;  /* 0x000000091a1ab207 */ /* 0x000fe40006000000 */
[-C--:B------:R-:W-:Y:S02]  /*06d0*/  FSETP.NAN.AND P3, PT, R2, R2.reuse, PT ;  /* 0x000000020200720b */ /* 0x080fe40003f68000 */
[----:B------:R-:W-:Y:S02]  /*06e0*/  FSETP.GEU.AND P4, PT, R23, R2, PT ;  /* 0x000000021700720b */ /* 0x000fe40003f8e000 */
[----:B------:R-:W-:-:S09]  /*06f0*/  ISETP.GT.AND P5, PT, R13, -0x1, PT ;  /* 0xffffffff0d00780c */ /* 0x000fd20003fa4270 */
[----:B------:R-:W-:Y:S02]  /*0700*/  @!P3 SEL R2, R2, R23, !P4 ;  /* 0x000000170202b207 */ /* 0x000fe40006000000 */
[-C--:B------:R-:W-:Y:S02]  /*0710*/  FSETP.NAN.AND P3, PT, R0, R0.reuse, PT ;  /* 0x000000000000720b */ /* 0x080fe40003f68000 */
[----:B------:R-:W-:Y:S01]  /*0720*/  P2R R9, PR, RZ, 0x10 ;  /* 0x00000010ff097803 */ /* 0x000fe20000000000 */
[----:B------:R-:W-:Y:S01]  /*0730*/  IMAD.IADD R20, R31, 0x1, R30 ;  /* 0x000000011f147824 */ /* 0x000fe200078e021e */
[----:B------:R-:W-:-:S09]  /*0740*/  FSETP.GEU.AND P4, PT, R21, R0, PT ;  /* 0x000000001500720b */ /* 0x000fd20003f8e000 */
[----:B------:R-:W-:Y:S01]  /*0750*/  @!P3 SEL R0, R0, R21, !P4 ;  /* 0x000000150000b207 */ /* 0x000fe20006000000 */
[----:B------:R-:W-:Y:S01]  /*0760*/  IMAD.WIDE R20, R20, 0x4, R10 ;  /* 0x0000000414147825 */ /* 0x000fe200078e020a */
[----:B--2---:R-:W-:Y:S02]  /*0770*/  SEL R23, R16, 0xff800000, P0 ;  /* 0xff80000010177807 */ /* 0x004fe40000000000 */
[----:B------:R-:W-:Y:S02]  /*0780*/  SEL R27, R17, 0xff800000, P0 ;  /* 0xff800000111b7807 */ /* 0x000fe40000000000 */
[----:B------:R-:W-:Y:S02]  /*0790*/  CS2R R16, SRZ ;  /* 0x0000000000107805 */ /* 0x000fe4000001ff00 */
[----:B------:R-:W-:Y:S02]  /*07a0*/  SEL R33, R18, 0xff800000, P0 ;  /* 0xff80000012217807 */ /* 0x000fe40000000000 */
[----:B------:R-:W-:-:S02]  /*07b0*/  SEL R25, R19, 0xff800000, P0 ;  /* 0xff80000013197807 */ /* 0x000fc40000000000 */
[----:B------:R-:W-:-:S06]  /*07c0*/  CS2R R18, SRZ ;  /* 0x0000000000127805 */ /* 0x000fcc000001ff00 */
[----:B------:R-:W2:Y:S01]  /*07d0*/  @P5 LDG.E.128 R16, desc[UR6][R20.64] ;  /* 0x0000000614105981 */ /* 0x000ea2000c1e1d00 */
[-C--:B------:R-:W-:Y:S02]  /*07e0*/  FSETP.NAN.AND P3, PT, R23, R23.reuse, PT ;  /* 0x000000171700720b */ /* 0x080fe40003f68000 */
[----:B------:R-:W-:Y:S02]  /*07f0*/  P2R R6, PR, RZ, 0x10 ;  /* 0x00000010ff067803 */ /* 0x000fe40000000000 */
[----:B------:R-:W-:-:S09]  /*0800*/  FSETP.GEU.AND P4, PT, R0, R23, PT ;  /* 0x000000170000720b */ /* 0x000fd20003f8e000 */
[----:B------:R-:W-:Y:S02]  /*0810*/  @!P3 SEL R23, R23, R0, !P4 ;  /* 0x000000001717b207 */ /* 0x000fe40006000000 */
        /* <DEDUP_REMOVED lines=12> */
[----:B--2---:R-:W-:Y:S02]  /*08e0*/  SEL R32, R19, 0xff800000, P5 ;  /* 0xff80000013207807 */ /* 0x004fe40002800000 */
[----:B------:R-:W-:Y:S02]  /*08f0*/  SEL R26, R18, 0xff800000, P5 ;  /* 0xff800000121a7807 */ /* 0x000fe40002800000 */
[----:B------:R-:W-:Y:S02]  /*0900*/  CS2R R18, SRZ ;  /* 0x0000000000127805 */ /* 0x000fe4000001ff00 */
[----:B------:R-:W-:Y:S02]  /*0910*/  SEL R24, R17, 0xff800000, P5 ;  /* 0xff80000011187807 */ /* 0x000fe40002800000 */
[----:B------:R-:W-:-:S02]  /*0920*/  SEL R20, R16, 0xff800000, P5 ;  /* 0xff80000010147807 */ /* 0x000fc40002800000 */
[----:B------:R-:W-:-:S06]  /*0930*/  CS2R R16, SRZ ;  /* 0x0000000000107805 */ /* 0x000fcc000001ff00 */
[----:B------:R0:W2:Y:S01]  /*0940*/  @P5 LDG.E.128 R16, desc[UR6][R14.64+0x200] ;  /* 0x000200060e105981 */ /* 0x0000a2000c1e1d00 */
        /* <DEDUP_REMOVED lines=12> */
[-C--:B------:R-:W-:Y:S01]  /*0a10*/  FSETP.NAN.AND P3, PT, R20, R20.reuse, PT ;  /* 0x000000141400720b */ /* 0x080fe20003f68000 */
[----:B------:R-:W-:Y:S01]  /*0a20*/  VIADD R36, R30, 0xf80 ;  /* 0x00000f801e247836 */ /* 0x000fe20000000000 */
[----:B------:R-:W-:Y:S02]  /*0a30*/  P2R R69, PR, RZ, 0x10 ;  /* 0x00000010ff457803 */ /* 0x000fe40000000000 */
[----:B------:R-:W-:Y:S01]  /*0a40*/  FSETP.GEU.AND P4, PT, R23, R20, PT ;  /* 0x000000141700720b */ /* 0x000fe20003f8e000 */
[----:B0-----:R-:W-:-:S04]  /*0a50*/  IMAD.IADD R14, R31, 0x1, R36 ;  /* 0x000000011f0e7824 */ /* 0x001fc800078e0224 */
[----:B------:R-:W-:-:S04]  /*0a60*/  IMAD.WIDE R14, R14, 0x4, R10 ;  /* 0x000000040e0e7825 */ /* 0x000fc800078e020a */
[----:B------:R-:W-:Y:S02]  /*0a70*/  @!P3 SEL R20, R20, R23, !P4 ;  /* 0x000000171414b207 */ /* 0x000fe40006000000 */
        /* <DEDUP_REMOVED lines=23> */
[----:B------:R-:W-:Y:S01]  /*0bf0*/  P2R R67, PR, RZ, 0x10 ;  /* 0x00000010ff437803 */ /* 0x000fe20000000000 */
[----:B------:R-:W-:-:S04]  /*0c00*/  VIADD R35, R30, 0x1000 ;  /* 0x000010001e237836 */ /* 0x000fc80000000000 */
[----:B------:R-:W-:Y:S01]  /*0c10*/  IMAD.IADD R20, R31, 0x1, R35 ;  /* 0x000000011f147824 */ /* 0x000fe200078e0223 */
[----:B--2---:R-:W-:-:S04]  /*0c20*/  SEL R40, R19, 0xff800000, P0 ;  /* 0xff80000013287807 */ /* 0x004fc80000000000 */
[-C--:B------:R-:W-:Y:S02]  /*0c30*/  FSETP.NAN.AND P3, PT, R40, R40.reuse, PT ;  /* 0x000000282800720b */ /* 0x080fe40003f68000 */
[----:B------:R-:W-:Y:S02]  /*0c40*/  FSETP.GEU.AND P4, PT, R13, R40, PT ;  /* 0x000000280d00720b */ /* 0x000fe40003f8e000 */
[----:B------:R-:W-:-:S09]  /*0c50*/  SEL R32, R18, 0xff800000, P0 ;  /* 0xff80000012207807 */ /* 0x000fd20000000000 */
[----:B------:R-:W-:Y:S02]  /*0c60*/  @!P3 SEL R40, R40, R13, !P4 ;  /* 0x0000000d2828b207 */ /* 0x000fe40006000000 */
[-C--:B------:R-:W-:Y:S02]  /*0c70*/  FSETP.NAN.AND P3, PT, R32, R32.reuse, PT ;  /* 0x000000202000720b */ /* 0x080fe40003f68000 */
[----:B------:R-:W-:Y:S02]  /*0c80*/  P2R R54, PR, RZ, 0x10 ;  /* 0x00000010ff367803 */ /* 0x000fe40000000000 */
[----:B------:R-:W-:-:S09]  /*0c90*/  FSETP.GEU.AND P4, PT, R25, R32, PT ;  /* 0x000000201900720b */ /* 0x000fd20003f8e000 */
[----:B------:R-:W-:Y:S02]  /*0ca0*/  @!P3 SEL R32, R32, R25, !P4 ;  /* 0x000000192020b207 */ /* 0x000fe40006000000 */
[----:B------:R-:W-:-:S04]  /*0cb0*/  SEL R25, R17, 0xff800000, P0 ;  /* 0xff80000011197807 */ /* 0x000fc80000000000 */
[-C--:B------:R-:W-:Y:S02]  /*0cc0*/  FSETP.NAN.AND P3, PT, R25, R25.reuse, PT ;  /* 0x000000191900720b */ /* 0x080fe40003f68000 */
[----:B------:R-:W-:Y:S02]  /*0cd0*/  P2R R13, PR, RZ, 0x10 ;  /* 0x00000010ff0d7803 */ /* 0x000fe40000000000 */
[----:B------:R-:W-:-:S09]  /*0ce0*/  FSETP.GEU.AND P4, PT, R23, R25, PT ;  /* 0x000000191700720b */ /* 0x000fd20003f8e000 */
[----:B------:R-:W-:Y:S02]  /*0cf0*/  @!P3 SEL R25, R25, R23, !P4 ;  /* 0x000000171919b207 */ /* 0x000fe40006000000 */
[----:B------:R-:W-:-:S04]  /*0d00*/  SEL R23, R16, 0xff800000, P0 ;  /* 0xff80000010177807 */ /* 0x000fc80000000000 */
[-C--:B------:R-:W-:Y:S02]  /*0d10*/  FSETP.NAN.AND P3, PT, R23, R23.reuse, PT ;  /* 0x000000171700720b */ /* 0x080fe40003f68000 */
[----:B------:R-:W-:Y:S02]  /*0d20*/  P2R R14, PR, RZ, 0x10 ;  /* 0x00000010ff0e7803 */ /* 0x000fe40000000000 */
[----:B------:R-:W-:Y:S02]  /*0d30*/  FSETP.GEU.AND P4, PT, R21, R23, PT ;  /* 0x000000171500720b */ /* 0x000fe40003f8e000 */
[----:B------:R-:W-:Y:S02]  /*0d40*/  CS2R R16, SRZ ;  /* 0x0000000000107805 */ /* 0x000fe4000001ff00 */
[----:B------:R-:W-:-:S05]  /*0d50*/  CS2R R18, SRZ ;  /* 0x0000000000127805 */ /* 0x000fca000001ff00 */
[----:B------:R-:W-:Y:S01]  /*0d60*/  @!P3 SEL R23, R23, R21, !P4 ;  /* 0x000000151717b207 */ /* 0x000fe20006000000 */
[----:B------:R-:W-:-:S05]  /*0d70*/  IMAD.WIDE R20, R20, 0x4, R10 ;  /* 0x0000000414147825 */ /* 0x000fca00078e020a */
[----:B------:R0:W2:Y:S01]  /*0d80*/  @P5 LDG.E.128 R16, desc[UR6][R20.64] ;  /* 0x0000000614105981 */ /* 0x0000a2000c1e1d00 */
[----:B------:R-:W-:Y:S02]  /*0d90*/  P2R R15, PR, RZ, 0x10 ;  /* 0x00000010ff0f7803 */ /* 0x000fe40000000000 */
[----:B0-----:R-:W-:Y:S02]  /*0da0*/  CS2R R20, SRZ ;  /* 0x0000000000147805 */ /* 0x001fe4000001ff00 */
        /* <DEDUP_REMOVED lines=13> */
[----:B------:R-:W-:Y:S01]  /*0e80*/  @!P3 SEL R25, R25, R32, !P4 ;  /* 0x000000201919b207 */ /* 0x000fe20006000000 */
[----:B------:R-:W-:Y:S01]  /*0e90*/  IMAD.IADD R32, R4, 0x1, R22 ;  /* 0x0000000104207824 */ /* 0x000fe200078e0216 */
[----:B------:R-:W-:-:S03]  /*0ea0*/  CS2R R22, SRZ ;  /* 0x0000000000167805 */ /* 0x000fc6000001ff00 */
[----:B------:R-:W-:-:S05]  /*0eb0*/  IMAD.WIDE R32, R32, 0x4, R10 ;  /* 0x0000000420207825 */ /* 0x000fca00078e020a */
[----:B------:R0:W2:Y:S01]  /*0ec0*/  @P2 LDG.E.128 R20, desc[UR6][R32.64] ;  /* 0x0000000620142981 */ /* 0x0000a2000c1e1d00 */
[----:B------:R-:W-:-:S04]  /*0ed0*/  SEL R19, R19, 0xff800000, P5 ;  /* 0xff80000013137807 */ /* 0x000fc80002800000 */
[-C--:B------:R-:W-:Y:S02]  /*0ee0*/  FSETP.NAN.AND P3, PT, R19, R19.reuse, PT ;  /* 0x000000131300720b */ /* 0x080fe40003f68000 */
[----:B------:R-:W-:Y:S02]  /*0ef0*/  P2R R18, PR, RZ, 0x10 ;  /* 0x00000010ff127803 */ /* 0x000fe40000000000 */
[----:B------:R-:W-:Y:S01]  /*0f00*/  FSETP.GEU.AND P4, PT, R40, R19, PT ;  /* 0x000000132800720b */ /* 0x000fe20003f8e000 */
[----:B------:R-:W-:-:S04]  /*0f10*/  IMAD.IADD R34, R4, 0x1, R34 ;  /* 0x0000000104227824 */ /* 0x000fc800078e0222 */
[----:B0-----:R-:W-:-:S04]  /*0f20*/  IMAD.WIDE R32, R34, 0x4, R10 ;  /* 0x0000000422207825 */ /* 0x001fc800078e020a */
        /* <DEDUP_REMOVED lines=8> */
[----:B------:R-:W-:-:S04]  /*0fb0*/  IMAD.IADD R38, R4, 0x1, R38 ;  /* 0x0000000104267824 */ /* 0x000fc800078e0226 */
[----:B------:R-:W-:Y:S01]  /*0fc0*/  IMAD.WIDE R38, R38, 0x4, R10 ;  /* 0x0000000426267825 */ /* 0x000fe200078e020a */
[----:B------:R-:W-:Y:S02]  /*0fd0*/  P2R R27, PR, RZ, 0x10 ;  /* 0x00000010ff1b7803 */ /* 0x000fe40000000000 */
[----:B--2---:R-:W-:Y:S02]  /*0fe0*/  SEL R44, R21, 0xff800000, P1 ;  /* 0xff800000152c7807 */ /* 0x004fe40000800000 */
[----:B------:R-:W-:Y:S02]  /*0ff0*/  SEL R45, R22, 0xff800000, P1 ;  /* 0xff800000162d7807 */ /* 0x000fe40000800000 */
[----:B------:R-:W-:Y:S02]  /*1000*/  SEL R41, R23, 0xff800000, P1 ;  /* 0xff80000017297807 */ /* 0x000fe40000800000 */
[----:B------:R-:W-:Y:S02]  /*1010*/  CS2R R22, SRZ ;  /* 0x0000000000167805 */ /* 0x000fe4000001ff00 */
[----:B------:R-:W-:-:S02]  /*1020*/  SEL R43, R20, 0xff800000, P1 ;  /* 0xff800000142b7807 */ /* 0x000fc40000800000 */
[----:B------:R-:W-:-:S06]  /*1030*/  CS2R R20, SRZ ;  /* 0x0000000000147805 */ /* 0x000fcc000001ff00 */
[----:B------:R-:W2:Y:S01]  /*1040*/  @P1 LDG.E.128 R20, desc[UR6][R38.64] ;  /* 0x0000000626141981 */ /* 0x000ea2000c1e1d00 */
[C---:B------:R-:W-:Y:S02]  /*1050*/  FSETP.GT.AND P4, PT, R44.reuse, R37, PT ;  /* 0x000000252c00720b */ /* 0x040fe40003f84000 */
[----:B------:R-:W-:Y:S02]  /*1060*/  FSETP.GT.AND P3, PT, R45, R46, PT ;  /* 0x0000002e2d00720b */ /* 0x000fe40003f64000 */
[----:B------:R-:W-:Y:S02]  /*1070*/  FSETP.NAN.AND P2, PT, R44, R44, PT ;  /* 0x0000002c2c00720b */ /* 0x000fe40003f48000 */
[----:B------:R-:W-:-:S07]  /*1080*/  P2R R33, PR, RZ, 0x8 ;  /* 0x00000008ff217803 */ /* 0x000fce0000000000 */
[----:B------:R-:W-:Y:S02]  /*1090*/  @!P4 SEL R44, R44, R37, P2 ;  /* 0x000000252c2cc207 */ /* 0x000fe40001000000 */
[----:B------:R-:W-:-:S04]  /*10a0*/  FSETP.NAN.AND P2, PT, R45, R45, PT ;  /* 0x0000002d2d00720b */ /* 0x000fc80003f48000 */
[----:B------:R-:W-:Y:S02]  /*10b0*/  @!P3 SEL R45, R45, R46, P2 ;  /* 0x0000002e2d2db207 */ /* 0x000fe40001000000 */
[C---:B------:R-:W-:Y:S02]  /*10c0*/  FSETP.GT.AND P3, PT, R41.reuse, R48, PT ;  /* 0x000000302900720b */ /* 0x040fe40003f64000 */
[----:B------:R-:W-:Y:S02]  /*10d0*/  FSETP.NAN.AND P2, PT, R41, R41, PT ;  /* 0x000000292900720b */ /* 0x000fe40003f48000 */
[----:B------:R-:W-:-:S09]  /*10e0*/  P2R R34, PR, RZ, 0x8 ;  /* 0x00000008ff227803 */ /* 0x000fd20000000000 */
[----:B------:R-:W-:Y:S02]  /*10f0*/  @!P3 SEL R41, R41, R48, P2 ;  /* 0x000000302929b207 */ /* 0x000fe40001000000 */
[C---:B------:R-:W-:Y:S02]  /*1100*/  FSETP.GT.AND P3, PT, R43.reuse, R40, PT ;  /* 0x000000282b00720b */ /* 0x040fe40003f64000 */
[----:B------:R-:W-:Y:S02]  /*1110*/  FSETP.NAN.AND P2, PT, R43, R43, PT ;  /* 0x0000002b2b00720b */ /* 0x000fe40003f48000 */
[----:B------:R-:W-:-:S09]  /*1120*/  P2R R37, PR, RZ, 0x8 ;  /* 0x00000008ff257803 */ /* 0x000fd20000000000 */
[----:B------:R-:W-:Y:S01]  /*1130*/  @!P3 SEL R43, R43, R40, P2 ;  /* 0x000000282b2bb207 */ /* 0x000fe20001000000 */
[----:B------:R-:W-:Y:S01]  /*1140*/  IMAD.IADD R42, R4, 0x1, R42 ;  /* 0x00000001042a7824 */ /* 0x000fe200078e022a */
[----:B--2---:R-:W-:Y:S02]  /*1150*/  SEL R48, R23, 0xff800000, P1 ;  /* 0xff80000017307807 */ /* 0x004fe40000800000 */
[----:B------:R-:W-:Y:S02]  /*1160*/  SEL R46, R20, 0xff800000, P1 ;  /* 0xff800000142e7807 */ /* 0x000fe40000800000 */
[----:B------:R-:W-:Y:S02]  /*1170*/  SEL R47, R21, 0xff800000, P1 ;  /* 0xff800000152f7807 */ /* 0x000fe40000800000 */
[----:B------:R-:W-:Y:S02]  /*1180*/  SEL R52, R22, 0xff800000, P1 ;  /* 0xff80000016347807 */ /* 0x000fe40000800000 */
[----:B------:R-:W-:-:S02]  /*1190*/  FSETP.NAN.AND P1, PT, R48, R48, PT ;  /* 0x000000303000720b */ /* 0x000fc40003f28000 */
[----:B------:R-:W-:-:S11]  /*11a0*/  FSETP.GEU.AND P3, PT, R41, R48, PT ;  /* 0x000000302900720b */ /* 0x000fd60003f6e000 */
[----:B------:R-:W-:Y:S02]  /*11b0*/  @!P1 SEL R48, R48, R41, !P3 ;  /* 0x0000002930309207 */ /* 0x000fe40005800000 */
[-C--:B------:R-:W-:Y:S02]  /*11c0*/  FSETP.NAN.AND P1, PT, R52, R52.reuse, PT ;  /* 0x000000343400720b */ /* 0x080fe40003f28000 */
[----:B------:R-:W-:-:S11]  /*11d0*/  FSETP.GEU.AND P2, PT, R45, R52, PT ;  /* 0x000000342d00720b */ /* 0x000fd60003f4e000 */
[----:B------:R-:W-:Y:S02]  /*11e0*/  @!P1 SEL R52, R52, R45, !P2 ;  /* 0x0000002d34349207 */ /* 0x000fe40005000000 */
[-C--:B------:R-:W-:Y:S02]  /*11f0*/  FSETP.NAN.AND P1, PT, R46, R46.reuse, PT ;  /* 0x0000002e2e00720b */ /* 0x080fe40003f28000 */
[----:B------:R-:W-:Y:S02]  /*1200*/  P2R R41, PR, RZ, 0x4 ;  /* 0x00000004ff297803 */ /* 0x000fe40000000000 */
[----:B------:R-:W-:Y:S02]  /*1210*/  FSETP.GEU.AND P2, PT, R43, R46, PT ;  /* 0x0000002e2b00720b */ /* 0x000fe40003f4e000 */
[----:B------:R-:W-:Y:S02]  /*1220*/  CS2R R20, SRZ ;  /* 0x0000000000147805 */ /* 0x000fe4000001ff00 */
[----:B------:R-:W-:-:S05]  /*1230*/  CS2R R22, SRZ ;  /* 0x0000000000167805 */ /* 0x000fca000001ff00 */
[----:B------:R-:W-:Y:S01]  /*1240*/  @!P1 SEL R46, R46, R43, !P2 ;  /* 0x0000002b2e2e9207 */ /* 0x000fe20005000000 */
[----:B------:R-:W-:-:S05]  /*1250*/  IMAD.WIDE R42, R42, 0x4, R10 ;  /* 0x000000042a2a7825 */ /* 0x000fca00078e020a */
[----:B------:R0:W2:Y:S02]  /*1260*/  @P0 LDG.E.128 R20, desc[UR6][R42.64] ;  /* 0x000000062a140981 */ /* 0x0000a4000c1e1d00 */
[----:B0-----:R-:W-:-:S04]  /*1270*/  IMAD.IADD R42, R4, 0x1, R30 ;  /* 0x00000001042a7824 */ /* 0x001fc800078e021e */
[----:B------:R-:W-:Y:S01]  /*1280*/  IMAD.WIDE R42, R42, 0x4, R10 ;  /* 0x000000042a2a7825 */ /* 0x000fe200078e020a */
[-C--:B------:R-:W-:Y:S02]  /*1290*/  FSETP.NAN.AND P1, PT, R47, R47.reuse, PT ;  /* 0x0000002f2f00720b */ /* 0x080fe40003f28000 */
[----:B------:R-:W-:Y:S02]  /*12a0*/  P2R R38, PR, RZ, 0x4 ;  /* 0x00000004ff267803 */ /* 0x000fe40000000000 */
[----:B------:R-:W-:-:S09]  /*12b0*/  FSETP.GEU.AND P2, PT, R44, R47, PT ;  /* 0x0000002f2c00720b */ /* 0x000fd20003f4e000 */
[----:B------:R-:W-:Y:S02]  /*12c0*/  @!P1 SEL R47, R47, R44, !P2 ;  /* 0x0000002c2f2f9207 */ /* 0x000fe40005000000 */
[----:B------:R-:W-:Y:S02]  /*12d0*/  P2R R39, PR, RZ, 0x4 ;  /* 0x00000004ff277803 */ /* 0x000fe40000000000 */
[----:B--2---:R-:W-:Y:S02]  /*12e0*/  SEL R50, R20, 0xff800000, P0 ;  /* 0xff80000014327807 */ /* 0x004fe40000000000 */
[----:B------:R-:W-:Y:S02]  /*12f0*/  SEL R49, R21, 0xff800000, P0 ;  /* 0xff80000015317807 */ /* 0x000fe40000000000 */
[----:B------:R-:W-:Y:S02]  /*1300*/  CS2R R20, SRZ ;  /* 0x0000000000147805 */ /* 0x000fe4000001ff00 */
[----:B------:R-:W-:-:S02]  /*1310*/  SEL R51, R22, 0xff800000, P0 ;  /* 0xff80000016337807 */ /* 0x000fc40000000000 */
[----:B------:R-:W-:Y:S02]  /*1320*/  SEL R53, R23, 0xff800000, P0 ;  /* 0xff80000017357807 */ /* 0x000fe40000000000 */
[----:B------:R-:W-:-:S06]  /*1330*/  CS2R R22, SRZ ;  /* 0x0000000000167805 */ /* 0x000fcc000001ff00 */
[----:B------:R-:W2:Y:S01]  /*1340*/  @P5 LDG.E.128 R20, desc[UR6][R42.64] ;  /* 0x000000062a145981 */ /* 0x000ea2000c1e1d00 */
[-C--:B------:R-:W-:Y:S02]  /*1350*/  FSETP.NAN.AND P1, PT, R50, R50.reuse, PT ;  /* 0x000000323200720b */ /* 0x080fe40003f28000 */
[----:B------:R-:W-:-:S11]  /*1360*/  FSETP.GEU.AND P2, PT, R46, R50, PT ;  /* 0x000000322e00720b */ /* 0x000fd60003f4e000 */
        /* <DEDUP_REMOVED lines=13> */
[----:B------:R-:W-:Y:S02]  /*1440*/  P2R R47, PR, RZ, 0x4 ;  /* 0x00000004ff2f7803 */ /* 0x000fe40000000000 */
[----:B--2---:R-:W-:-:S04]  /*1450*/  SEL R60, R23, 0xff800000, P5 ;  /* 0xff800000173c7807 */ /* 0x004fc80002800000 */
[-C--:B------:R-:W-:Y:S02]  /*1460*/  FSETP.NAN.AND P1, PT, R60, R60.reuse, PT ;  /* 0x0000003c3c00720b */ /* 0x080fe40003f28000 */
[----:B------:R-:W-:-:S11]  /*1470*/  FSETP.GEU.AND P2, PT, R53, R60, PT ;  /* 0x0000003c3500720b */ /* 0x000fd60003f4e000 */
[----:B------:R-:W-:Y:S02]  /*1480*/  @!P1 SEL R60, R60, R53, !P2 ;  /* 0x000000353c3c9207 */ /* 0x000fe40005000000 */
[----:B------:R-:W-:-:S04]  /*1490*/  SEL R53, R22, 0xff800000, P5 ;  /* 0xff80000016357807 */ /* 0x000fc80002800000 */
[-C--:B------:R-:W-:Y:S02]  /*14a0*/  FSETP.NAN.AND P1, PT, R53, R53.reuse, PT ;  /* 0x000000353500720b */ /* 0x080fe40003f28000 */
[----:B------:R-:W-:Y:S02]  /*14b0*/  P2R R42, PR, RZ, 0x4 ;  /* 0x00000004ff2a7803 */ /* 0x000fe40000000000 */
[----:B------:R-:W-:Y:S02]  /*14c0*/  FSETP.GEU.AND P2, PT, R51, R53, PT ;  /* 0x000000353300720b */ /* 0x000fe40003f4e000 */
[----:B------:R-:W-:Y:S02]  /*14d0*/  CS2R R22, SRZ ;  /* 0x0000000000167805 */ /* 0x000fe4000001ff00 */
[----:B------:R-:W-:-:S05]  /*14e0*/  SEL R52, R21, 0xff800000, P5 ;  /* 0xff80000015347807 */ /* 0x000fca0002800000 */
[----:B------:R-:W-:Y:S02]  /*14f0*/  @!P1 SEL R53, R53, R51, !P2 ;  /* 0x0000003335359207 */ /* 0x000fe40005000000 */
[----:B------:R-:W-:Y:S02]  /*1500*/  SEL R51, R20, 0xff800000, P5 ;  /* 0xff80000014337807 */ /* 0x000fe40002800000 */
[----:B------:R-:W-:-:S06]  /*1510*/  CS2R R20, SRZ ;  /* 0x0000000000147805 */ /* 0x000fcc000001ff00 */
[----:B------:R0:W2:Y:S02]  /*1520*/  @P5 LDG.E.128 R20, desc[UR6][R28.64+0x200] ;  /* 0x000200061c145981 */ /* 0x0000a4000c1e1d00 */
[----:B0-----:R-:W-:-:S04]  /*1530*/  IMAD.IADD R28, R4, 0x1, R36 ;  /* 0x00000001041c7824 */ /* 0x001fc800078e0224 */
[----:B------:R-:W-:Y:S01]  /*1540*/  IMAD.WIDE R28, R28, 0x4, R10 ;  /* 0x000000041c1c7825 */ /* 0x000fe200078e020a */
        /* <DEDUP_REMOVED lines=29> */
[----:B------:R-:W-:Y:S01]  /*1720*/  FSETP.GEU.AND P2, PT, R60, R61, PT ;  /* 0x0000003d3c00720b */ /* 0x000fe20003f4e000 */
[----:B0-----:R-:W-:-:S04]  /*1730*/  IMAD.IADD R28, R4, 0x1, R35 ;  /* 0x00000001041c7824 */ /* 0x001fc800078e0223 */
[----:B------:R-:W-:-:S04]  /*1740*/  IMAD.WIDE R28, R28, 0x4, R10 ;  /* 0x000000041c1c7825 */ /* 0x000fc800078e020a */
[----:B------:R-:W-:Y:S02]  /*1750*/  @!P1 SEL R61, R61, R60, !P2 ;  /* 0x0000003c3d3d9207 */ /* 0x000fe40005000000 */
[----:B------:R-:W-:Y:S02]  /*1760*/  P2R R40, PR, RZ, 0x8 ;  /* 0x00000008ff287803 */ /* 0x000fe40000000000 */
[----:B------:R-:W-:Y:S01]  /*1770*/  P2R R32, PR, RZ, 0x10 ;  /* 0x00000010ff207803 */ /* 0x000fe20000000000 */
[----:B------:R-:W-:Y:S01]  /*1780*/  VIADD R30, R30, 0x1080 ;  /* 0x000010801e1e7836 */ /* 0x000fe20000000000 */
[----:B--2---:R-:W-:Y:S01]  /*1790*/  SEL R70, R23, 0xff800000, P0 ;  /* 0xff80000017467807 */ /* 0x004fe20000000000 */
[----:B------:R-:W2:Y:S01]  /*17a0*/  LDL.LU.64 R10, [R1] ;  /* 0x00000000010a7983 */ /* 0x000ea20000300a00 */
[----:B------:R-:W-:Y:S02]  /*17b0*/  SEL R62, R20, 0xff800000, P0 ;  /* 0xff800000143e7807 */ /* 0x000fe40000000000 */
[----:B------:R-:W-:-:S02]  /*17c0*/  SEL R60, R21, 0xff800000, P0 ;  /* 0xff800000153c7807 */ /* 0x000fc40000000000 */
[----:B------:R-:W-:Y:S02]  /*17d0*/  CS2R R20, SRZ ;  /* 0x0000000000147805 */ /* 0x000fe4000001ff00 */
[----:B------:R-:W-:Y:S02]  /*17e0*/  SEL R59, R22, 0xff800000, P0 ;  /* 0xff800000163b7807 */ /* 0x000fe40000000000 */
[----:B------:R-:W-:-:S06]  /*17f0*/  CS2R R22, SRZ ;  /* 0x0000000000167805 */ /* 0x000fcc000001ff00 */
[----:B------:R0:W3:Y:S01]  /*1800*/  @P5 LDG.E.128 R20, desc[UR6][R28.64] ;  /* 0x000000061c145981 */ /* 0x0000e2000c1e1d00 */
[-C--:B------:R-:W-:Y:S02]  /*1810*/  FSETP.NAN.AND P0, PT, R70, R70.reuse, PT ;  /* 0x000000464600720b */ /* 0x080fe40003f08000 */
[----:B------:R-:W-:Y:S02]  /*1820*/  P2R R53, PR, RZ, 0x4 ;  /* 0x00000004ff357803 */ /* 0x000fe40000000000 */
[----:B------:R-:W-:-:S09]  /*1830*/  FSETP.GEU.AND P2, PT, R61, R70, PT ;  /* 0x000000463d00720b */ /* 0x000fd20003f4e000 */
[----:B------:R-:W-:Y:S02]  /*1840*/  @!P0 SEL R70, R70, R61, !P2 ;  /* 0x0000003d46468207 */ /* 0x000fe40005000000 */
        /* <DEDUP_REMOVED lines=12> */
[----:B------:R-:W-:Y:S01]  /*1910*/  P2R R57, PR, RZ, 0x2 ;  /* 0x00000002ff397803 */ /* 0x000fe20000000000 */
[----:B0-----:R-:W-:Y:S01]  /*1920*/  IMAD.IADD R28, R31, 0x1, R30 ;  /* 0x000000011f1c7824 */ /* 0x001fe200078e021e */
[----:B---3--:R-:W-:-:S04]  /*1930*/  SEL R61, R20, 0xff800000, P5 ;  /* 0xff800000143d7807 */ /* 0x008fc80002800000 */
[-C--:B------:R-:W-:Y:S02]  /*1940*/  FSETP.NAN.AND P0, PT, R61, R61.reuse, PT ;  /* 0x0000003d3d00720b */ /* 0x080fe40003f08000 */
[----:B------:R-:W-:-:S11]  /*1950*/  FSETP.GEU.AND P2, PT, R62, R61, PT ;  /* 0x0000003d3e00720b */ /* 0x000fd60003f4e000 */
[----:B------:R-:W-:Y:S02]  /*1960*/  @!P0 SEL R61, R61, R62, !P2 ;  /* 0x0000003e3d3d8207 */ /* 0x000fe40005000000 */
[----:B------:R-:W-:-:S04]  /*1970*/  SEL R62, R21, 0xff800000, P5 ;  /* 0xff800000153e7807 */ /* 0x000fc80002800000 */
[-C--:B------:R-:W-:Y:S02]  /*1980*/  FSETP.NAN.AND P0, PT, R62, R62.reuse, PT ;  /* 0x0000003e3e00720b */ /* 0x080fe40003f08000 */
[----:B------:R-:W-:-:S11]  /*1990*/  FSETP.GEU.AND P1, PT, R60, R62, PT ;  /* 0x0000003e3c00720b */ /* 0x000fd60003f2e000 */
[----:B------:R-:W-:Y:S02]  /*19a0*/  @!P0 SEL R62, R62, R60, !P1 ;  /* 0x0000003c3e3e8207 */ /* 0x000fe40004800000 */
[----:B------:R-:W-:-:S04]  /*19b0*/  SEL R60, R22, 0xff800000, P5 ;  /* 0xff800000163c7807 */ /* 0x000fc80002800000 */
[-C--:B------:R-:W-:Y:S02]  /*19c0*/  FSETP.NAN.AND P3, PT, R60, R60.reuse, PT ;  /* 0x0000003c3c00720b */ /* 0x080fe40003f68000 */
[----:B------:R-:W-:Y:S02]  /*19d0*/  FSETP.GEU.AND P0, PT, R59, R60, PT ;  /* 0x0000003c3b00720b */ /* 0x000fe40003f0e000 */
[----:B------:R-:W-:-:S09]  /*19e0*/  SEL R64, R23, 0xff800000, P5 ;  /* 0xff80000017407807 */ /* 0x000fd20002800000 */
[----:B------:R-:W-:Y:S02]  /*19f0*/  @!P3 SEL R60, R60, R59, !P0 ;  /* 0x0000003b3c3cb207 */ /* 0x000fe40004000000 */
[-C--:B------:R-:W-:Y:S02]  /*1a00*/  FSETP.NAN.AND P3, PT, R64, R64.reuse, PT ;  /* 0x000000404000720b */ /* 0x080fe40003f68000 */
[----:B------:R-:W-:-:S11]  /*1a10*/  FSETP.GEU.AND P4, PT, R70, R64, PT ;  /* 0x000000404600720b */ /* 0x000fd60003f8e000 */
[----:B------:R-:W-:Y:S02]  /*1a20*/  @!P3 SEL R64, R64, R70, !P4 ;  /* 0x000000464040b207 */ /* 0x000fe40006000000 */
[----:B------:R-:W0:Y:S01]  /*1a30*/  LDC.64 R70, c[0x0][0x210] ;  /* 0x00008400ff467b82 */ /* 0x000e220000000a00 */
[----:B------:R-:W-:Y:S02]  /*1a40*/  CS2R R20, SRZ ;  /* 0x0000000000147805 */ /* 0x000fe4000001ff00 */
[----:B------:R-:W-:Y:S01]  /*1a50*/  CS2R R22, SRZ ;  /* 0x0000000000167805 */ /* 0x000fe2000001ff00 */
[----:B0-----:R-:W-:-:S05]  /*1a60*/  IMAD.WIDE R28, R28, 0x4, R70 ;  /* 0x000000041c1c7825 */ /* 0x001fca00078e0246 */
[----:B------:R-:W3:Y:S01]  /*1a70*/  @P5 LDG.E.128 R20, desc[UR6][R28.64] ;  /* 0x000000061c145981 */ /* 0x000ee2000c1e1d00 */
[----:B------:R-:W-:Y:S02]  /*1a80*/  P2R R59, PR, RZ, 0x1 ;  /* 0x00000001ff3b7803 */ /* 0x000fe40000000000 */
[----:B------:R-:W-:Y:S02]  /*1a90*/  P2R R58, PR, RZ, 0x2 ;  /* 0x00000002ff3a7803 */ /* 0x000fe40000000000 */
[----:B------:R-:W-:Y:S02]  /*1aa0*/  ISETP.NE.AND P1, PT, R44, RZ, PT ;  /* 0x000000ff2c00720c */ /* 0x000fe40003f25270 */
[----:B---3--:R-:W-:-:S04]  /*1ab0*/  SEL R20, R20, 0xff800000, P5 ;  /* 0xff80000014147807 */ /* 0x008fc80002800000 */
[-C--:B------:R-:W-:Y:S02]  /*1ac0*/  FSETP.NAN.AND P3, PT, R20, R20.reuse, PT ;  /* 0x000000141400720b */ /* 0x080fe40003f68000 */
[----:B------:R-:W-:Y:S02]  /*1ad0*/  FSETP.GEU.AND P0, PT, R24, R20, PT ;  /* 0x000000141800720b */ /* 0x000fe40003f0e000 */
[----:B------:R-:W-:-:S09]  /*1ae0*/  SEL R21, R21, 0xff800000, P5 ;  /* 0xff80000015157807 */ /* 0x000fd20002800000 */
[----:B------:R-:W-:Y:S02]  /*1af0*/  @!P3 SEL R20, R20, R24, !P0 ;  /* 0x000000181414b207 */ /* 0x000fe40004000000 */
[-C--:B------:R-:W-:Y:S02]  /*1b00*/  FSETP.NAN.AND P3, PT, R21, R21.reuse, PT ;  /* 0x000000151500720b */ /* 0x080fe40003f68000 */
[----:B------:R-:W-:Y:S02]  /*1b10*/  P2R R28, PR, RZ, 0x1 ;  /* 0x00000001ff1c7803 */ /* 0x000fe40000000000 */
[----:B------:R-:W-:Y:S02]  /*1b20*/  FSETP.GEU.AND P0, PT, R26, R21, PT ;  /* 0x000000151a00720b */ /* 0x000fe40003f0e000 */
[----:B------:R-:W-:-:S07]  /*1b30*/  SEL R22, R22, 0xff800000, P5 ;  /* 0xff80000016167807 */ /* 0x000fce0002800000 */
[----:B------:R-:W-:Y:S02]  /*1b40*/  @!P3 SEL R21, R21, R26, !P0 ;  /* 0x0000001a1515b207 */ /* 0x000fe40004000000 */
[-C--:B------:R-:W-:Y:S02]  /*1b50*/  FSETP.NAN.AND P3, PT, R22, R22.reuse, PT ;  /* 0x000000161600720b */ /* 0x080fe40003f68000 */
[----:B------:R-:W-:Y:S02]  /*1b60*/  P2R R24, PR, RZ, 0x1 ;  /* 0x00000001ff187803 */ /* 0x000fe40000000000 */
[----:B------:R-:W-:-:S09]  /*1b70*/  FSETP.GEU.AND P0, PT, R25, R22, PT ;  /* 0x000000161900720b */ /* 0x000fd20003f0e000 */
[----:B------:R-:W-:Y:S02]  /*1b80*/  @!P3 SEL R22, R22, R25, !P0 ;  /* 0x000000191616b207 */ /* 0x000fe40004000000 */
[----:B------:R-:W-:Y:S02]  /*1b90*/  P2R R25, PR, RZ, 0x2 ;  /* 0x00000002ff197803 */ /* 0x000fe40000000000 */
[----:B------:R-:W-:-:S04]  /*1ba0*/  ISETP.NE.AND P1, PT, R39, RZ, PT ;  /* 0x000000ff2700720c */ /* 0x000fc80003f25270 */
        /* <DEDUP_REMOVED lines=9> */
[----:B--2---:R-:W-:-:S04]  /*1c40*/  ISETP.NE.AND P1, PT, R11, RZ, PT ;  /* 0x000000ff0b00720c */ /* 0x004fc80003f25270 */
        /* <DEDUP_REMOVED lines=15> */
[----:B------:R-:W-:Y:S02]  /*1d40*/  ISETP.NE.AND P1, PT, R7, RZ, PT ;  /* 0x000000ff0700720c */ /* 0x000fe40003f25270 */
[----:B------:R-:W0:Y:S01]  /*1d50*/  LDC.64 R6, c[0x0][0x210] ;  /* 0x00008400ff067b82 */ /* 0x000e220000000a00 */
[----:B------:R-:W-:Y:S01]  /*1d60*/  IMAD.IADD R8, R4, 0x1, R30 ;  /* 0x0000000104087824 */ /* 0x000fe200078e021e */
[----:B------:R-:W-:Y:S02]  /*1d70*/  P2R R70, PR, RZ, 0x2 ;  /* 0x00000002ff467803 */ /* 0x000fe40000000000 */
[----:B------:R-:W-:Y:S02]  /*1d80*/  ISETP.NE.AND P1, PT, R5, RZ, PT ;  /* 0x000000ff0500720c */ /* 0x000fe40003f25270 */
[----:B------:R-:W-:Y:S01]  /*1d90*/  CS2R R4, SRZ ;  /* 0x0000000000047805 */ /* 0x000fe2000001ff00 */
[----:B0-----:R-:W-:Y:S01]  /*1da0*/  IMAD.WIDE R8, R8, 0x4, R6 ;  /* 0x0000000408087825 */ /* 0x001fe200078e0206 */
[----:B------:R-:W-:-:S06]  /*1db0*/  CS2R R6, SRZ ;  /* 0x0000000000067805 */ /* 0x000fcc000001ff00 */
[----:B------:R-:W2:Y:S01]  /*1dc0*/  @P5 LDG.E.128 R4, desc[UR6][R8.64] ;  /* 0x0000000608045981 */ /* 0x000ea2000c1e1d00 */
[----:B------:R-:W-:-:S04]  /*1dd0*/  SEL R23, R23, 0xff800000, P5 ;  /* 0xff80000017177807 */ /* 0x000fc80002800000 */
[-C--:B------:R-:W-:Y:S02]  /*1de0*/  FSETP.NAN.AND P3, PT, R23, R23.reuse, PT ;  /* 0x000000171700720b */ /* 0x080fe40003f68000 */
[----:B------:R-:W-:Y:S02]  /*1df0*/  P2R R63, PR, RZ, 0x10 ;  /* 0x00000010ff3f7803 */ /* 0x000fe40000000000 */
[----:B------:R-:W-:Y:S02]  /*1e00*/  P2R R26, PR, RZ, 0x1 ;  /* 0x00000001ff1a7803 */ /* 0x000fe40000000000 */
[----:B------:R-:W-:-:S07]  /*1e10*/  FSETP.GEU.AND P0, PT, R19, R23, PT ;  /* 0x000000171300720b */ /* 0x000fce0003f0e000 */
[----:B------:R-:W-:Y:S02]  /*1e20*/  @!P3 SEL R23, R23, R19, !P0 ;  /* 0x000000131717b207 */ /* 0x000fe40004000000 */
[----:B------:R-:W-:Y:S02]  /*1e30*/  P2R R71, PR, RZ, 0x2 ;  /* 0x00000002ff477803 */ /* 0x000fe40000000000 */
[----:B------:R-:W-:Y:S02]  /*1e40*/  P2R R19, PR, RZ, 0x1 ;  /* 0x00000001ff137803 */ /* 0x000fe40000000000 */
[----:B------:R-:W-:Y:S02]  /*1e50*/  ISETP.NE.AND P0, PT, R2, RZ, PT ;  /* 0x000000ff0200720c */ /* 0x000fe40003f05270 */
[----:B------:R-:W-:Y:S02]  /*1e60*/  P2R R35, PR, RZ, 0x4 ;  /* 0x00000004ff237803 */ /* 0x000fe40000000000 */
[----:B------:R-:W-:-:S02]  /*1e70*/  ISETP.NE.AND P2, PT, R45, RZ, PT ;  /* 0x000000ff2d00720c */ /* 0x000fc40003f45270 */
[----:B--2---:R-:W-:Y:S02]  /*1e80*/  SEL R4, R4, 0xff800000, P5 ;  /* 0xff80000004047807 */ /* 0x004fe40002800000 */
[----:B------:R-:W-:Y:S02]  /*1e90*/  SEL R5, R5, 0xff800000, P5 ;  /* 0xff80000005057807 */ /* 0x000fe40002800000 */
[-C--:B------:R-:W-:Y:S02]  /*1ea0*/  FSETP.NAN.AND P4, PT, R4, R4.reuse, PT ;  /* 0x000000040400720b */ /* 0x080fe40003f88000 */
[----:B------:R-:W-:Y:S02]  /*1eb0*/  FSETP.NAN.AND P6, PT, R5, R5, PT ;  /* 0x000000050500720b */ /* 0x000fe40003fc8000 */
[----:B------:R-:W-:Y:S02]  /*1ec0*/  FSETP.GEU.AND P3, PT, R61, R4, PT ;  /* 0x000000043d00720b */ /* 0x000fe40003f6e000 */
[----:B------:R-:W-:-:S07]  /*1ed0*/  SEL R6, R6, 0xff800000, P5 ;  /* 0xff80000006067807 */ /* 0x000fce0002800000 */
[----:B------:R-:W-:Y:S02]  /*1ee0*/  @!P4 SEL R4, R4, R61, !P3 ;  /* 0x0000003d0404c207 */ /* 0x000fe40005800000 */
[----:B------:R-:W-:Y:S02]  /*1ef0*/  FSETP.GEU.AND P4, PT, R62, R5, PT ;  /* 0x000000053e00720b */ /* 0x000fe40003f8e000 */
[----:B------:R-:W-:Y:S02]  /*1f00*/  SEL R7, R7, 0xff800000, P5 ;  /* 0xff80000007077807 */ /* 0x000fe40002800000 */
[----:B------:R-:W-:Y:S02]  /*1f10*/  @!P6 SEL R5, R5, R62, !P4 ;  /* 0x0000003e0505e207 */ /* 0x000fe40006000000 */
[----:B------:R-:W-:Y:S02]  /*1f20*/  FSETP.NAN.AND P6, PT, R6, R6, PT ;  /* 0x000000060600720b */ /* 0x000fe40003fc8000 */
[----:B------:R-:W-:-:S02]  /*1f30*/  FSETP.NAN.AND P1, PT, R7, R7, PT ;  /* 0x000000070700720b */ /* 0x000fc40003f28000 */
[----:B------:R-:W-:-:S09]  /*1f40*/  FSETP.GEU.AND P5, PT, R60, R6, PT ;  /* 0x000000063c00720b */ /* 0x000fd20003fae000 */
[----:B------:R-:W-:Y:S02]  /*1f50*/  @!P6 SEL R6, R6, R60, !P5 ;  /* 0x0000003c0606e207 */ /* 0x000fe40006800000 */
[----:B------:R-:W-:-:S04]  /*1f60*/  FSETP.GEU.AND P6, PT, R64, R7, PT ;  /* 0x000000074000720b */ /* 0x000fc80003fce000 */
[----:B------:R-:W-:Y:S02]  /*1f70*/  @!P1 SEL R7, R7, R64, !P6 ;  /* 0x0000004007079207 */ /* 0x000fe40007000000 */
[----:B------:R-:W-:Y:S02]  /*1f80*/  ISETP.NE.AND P1, PT, R71, RZ, PT ;  /* 0x000000ff4700720c */ /* 0x000fe40003f25270 */
[----:B------:R-:W-:Y:S02]  /*1f90*/  P2R R2, PR, RZ, 0x8 ;  /* 0x00000008ff027803 */ /* 0x000fe40000000000 */
[----:B------:R-:W-:Y:S02]  /*1fa0*/  ISETP.NE.AND P3, PT, R0, RZ, PT ;  /* 0x000000ff0000720c */ /* 0x000fe40003f65270 */
[----:B------:R-:W-:Y:S02]  /*1fb0*/  SEL R0, RZ, 0x1, !P1 ;  /* 0x00000001ff007807 */ /* 0x000fe40004800000 */
[----:B------:R-:W-:-:S04]  /*1fc0*/  ISETP.NE.AND P1, PT, R70, RZ, PT ;  /* 0x000000ff4600720c */ /* 0x000fc80003f25270 */
[----:B------:R-:W-:Y:S02]  /*1fd0*/  SEL R8, RZ, 0x1, !P1 ;  /* 0x00000001ff087807 */ /* 0x000fe40004800000 */
[----:B------:R-:W-:-:S04]  /*1fe0*/  ISETP.NE.AND P1, PT, R10, RZ, PT ;  /* 0x000000ff0a00720c */ /* 0x000fc80003f25270 */
[----:B------:R-:W-:Y:S02]  /*1ff0*/  SEL R10, RZ, 0x1, !P1 ;  /* 0x00000001ff0a7807 */ /* 0x000fe40004800000 */
        /* <DEDUP_REMOVED lines=13> */
[----:B------:R-:W-:Y:S02]  /*20d0*/  SEL R0, R0, 0x2, P1 ;  /* 0x0000000200007807 */ /* 0x000fe40000800000 */
        /* <DEDUP_REMOVED lines=8> */
[----:B------:R-:W-:Y:S02]  /*2160*/  ISETP.NE.AND P1, PT, R31, RZ, PT ;  /* 0x000000ff1f00720c */ /* 0x000fe40003f25270 */
[----:B------:R-:W-:Y:S02]  /*2170*/  SEL R37, R37, 0x2, P6 ;  /* 0x0000000225257807 */ /* 0x000fe40003000000 */
[----:B------:R-:W-:Y:S02]  /*2180*/  ISETP.NE.AND P6, PT, R16, RZ, PT ;  /* 0x000000ff1000720c */ /* 0x000fe40003fc5270 */
[----:B------:R-:W-:Y:S02]  /*2190*/  SEL R11, R33, 0x2, P1 ;  /* 0x00000002210b7807 */ /* 0x000fe40000800000 */
[----:B------:R-:W-:-:S02]  /*21a0*/  ISETP.NE.AND P1, PT, R29, RZ, PT ;  /* 0x000000ff1d00720c */ /* 0x000fc40003f25270 */
[----:B------:R-:W-:Y:S02]  /*21b0*/  P2R R9, PR, RZ, 0x10 ;  /* 0x00000010ff097803 */ /* 0x000fe40000000000 */
[----:B------:R-:W-:Y:S02]  /*21c0*/  ISETP.NE.AND P4, PT, R74, RZ, PT ;  /* 0x000000ff4a00720c */ /* 0x000fe40003f85270 */
[----:B------:R-:W-:Y:S02]  /*21d0*/  P2R R16, PR, RZ, 0x40 ;  /* 0x00000040ff107803 */ /* 0x000fe40000000000 */
[----:B------:R-:W-:Y:S02]  /*21e0*/  ISETP.NE.AND P6, PT, R57, RZ, PT ;  /* 0x000000ff3900720c */ /* 0x000fe40003fc5270 */
[----:B------:R-:W-:Y:S02]  /*21f0*/  SEL R44, R44, 0x2, P1 ;  /* 0x000000022c2c7807 */ /* 0x000fe40000800000 */
[----:B------:R-:W-:-:S02]  /*2200*/  ISETP.NE.AND P1, PT, R25, RZ, PT ;  /* 0x000000ff1900720c */ /* 0x000fc40003f25270 */
[----:B------:R-:W-:Y:S02]  /*2210*/  SEL R25, R32, 0x3, P4 ;  /* 0x0000000320197807 */ /* 0x000fe40002000000 */
        /* <DEDUP_REMOVED lines=12> */
[----:B------:R-:W-:Y:S02]  /*22e0*/  SEL R31, R0, 0x3, P0 ;  /* 0x00000003001f7807 */ /* 0x000fe40000000000 */
        /* <DEDUP_REMOVED lines=21> */
[----:B------:R-:W-:Y:S02]  /*2440*/  ISETP.NE.AND P4, PT, R47, RZ, PT ;  /* 0x000000ff2f00720c */ /* 0x000fe40003f85270 */
[----:B------:R-:W-:Y:S02]  /*2450*/  P2R R47, PR, RZ, 0x40 ;  /* 0x00000040ff2f7803 */ /* 0x000fe40000000000 */
[----:B------:R-:W-:Y:S02]  /*2460*/  ISETP.NE.AND P6, PT, R43, RZ, PT ;  /* 0x000000ff2b00720c */ /* 0x000fe40003fc5270 */
[----:B------:R-:W-:-:S02]  /*2470*/  P2R R40, PR, RZ, 0x10 ;  /* 0x00000010ff287803 */ /* 0x000fc40000000000 */
[----:B------:R-:W-:Y:S02]  /*2480*/  ISETP.NE.AND P4, PT, R46, RZ, PT ;  /* 0x000000ff2e00720c */ /* 0x000fe40003f85270 */
[----:B------:R-:W-:Y:S02]  /*2490*/  P2R R46, PR, RZ, 0x40 ;  /* 0x00000040ff2e7803 */ /* 0x000fe40000000000 */
[----:B------:R-:W-:-:S04]  /*24a0*/  ISETP.NE.AND P6, PT, R42, RZ, PT ;  /* 0x000000ff2a00720c */ /* 0x000fc80003fc5270 */
[----:B------:R-:W-:Y:S02]  /*24b0*/  P2R R43, PR, RZ, 0x40 ;  /* 0x00000040ff2b7803 */ /* 0x000fe40000000000 */
[----:B------:R-:W-:Y:S02]  /*24c0*/  ISETP.NE.AND P6, PT, R72, RZ, PT ;  /* 0x000000ff4800720c */ /* 0x000fe40003fc5270 */
[----:B------:R-:W-:Y:S02]  /*24d0*/  P2R R30, PR, RZ, 0x20 ;  /* 0x00000020ff1e7803 */ /* 0x000fe40000000000 */
[----:B------:R-:W-:Y:S02]  /*24e0*/  P2R R42, PR, RZ, 0x40 ;  /* 0x00000040ff2a7803 */ /* 0x000fe40000000000 */
[----:B------:R-:W-:Y:S02]  /*24f0*/  ISETP.NE.AND P6, PT, R69, RZ, PT ;  /* 0x000000ff4500720c */ /* 0x000fe40003fc5270 */
[----:B------:R-:W-:-:S02]  /*2500*/  ISETP.NE.AND P5, PT, R76, RZ, PT ;  /* 0x000000ff4c00720c */ /* 0x000fc40003fa5270 */
[----:B------:R-:W-:Y:S02]  /*2510*/  SEL R25, R25, 0x4, P6 ;  /* 0x0000000419197807 */ /* 0x000fe40003000000 */
[----:B------:R-:W-:Y:S02]  /*2520*/  SEL R10, R10, 0x3, P5 ;  /* 0x000000030a0a7807 */ /* 0x000fe40002800000 */
[----:B------:R-:W-:Y:S02]  /*2530*/  SEL R11, R11, 0x3, P4 ;  /* 0x000000030b0b7807 */ /* 0x000fe40002000000 */
[----:B------:R-:W-:Y:S02]  /*2540*/  ISETP.NE.AND P6, PT, R42, RZ, PT ;  /* 0x000000ff2a00720c */ /* 0x000fe40003fc5270 */
[----:B------:R-:W-:Y:S02]  /*2550*/  ISETP.NE.AND P4, PT, R40, RZ, PT ;  /* 0x000000ff2800720c */ /* 0x000fe40003f85270 */
[----:B------:R-:W-:-:S02]  /*2560*/  SEL R10, R10, 0x4, P6 ;  /* 0x000000040a0a7807 */ /* 0x000fc40003000000 */
        /* <DEDUP_REMOVED lines=10> */
[----:B------:R-:W-:Y:S02]  /*2610*/  ISETP.NE.AND P0, PT, R73, RZ, PT ;  /* 0x000000ff4900720c */ /* 0x000fe40003f05270 */
[----:B------:R-:W-:Y:S02]  /*2620*/  SEL R10, R10, 0x5, P6 ;  /* 0x000000050a0a7807 */ /* 0x000fe40003000000 */
[----:B------:R-:W-:Y:S02]  /*2630*/  ISETP.NE.AND P6, PT, R51, RZ, PT ;  /* 0x000000ff3300720c */ /* 0x000fe40003fc5270 */
[----:B------:R-:W-:-:S02]  /*2640*/  SEL R29, R29, 0x4, P0 ;  /* 0x000000041d1d7807 */ /* 0x000fc40000000000 */
[----:B------:R-:W-:Y:S02]  /*2650*/  SEL R25, R25, 0x5, P6 ;  /* 0x0000000519197807 */ /* 0x000fe40003000000 */
[----:B------:R-:W-:Y:S02]  /*2660*/  ISETP.NE.AND P6, PT, R52, RZ, PT ;  /* 0x000000ff3400720c */ /* 0x000fe40003fc5270 */
[----:B------:R-:W-:Y:S02]  /*2670*/  ISETP.NE.AND P3, PT, R75, RZ, PT ;  /* 0x000000ff4b00720c */ /* 0x000fe40003f65270 */
[----:B------:R-:W-:Y:S02]  /*2680*/  SEL R29, R29, 0x5, P6 ;  /* 0x000000051d1d7807 */ /* 0x000fe40003000000 */
        /* <DEDUP_REMOVED lines=11> */
[----:B------:R-:W-:-:S02]  /*2740*/  ISETP.NE.AND P0, PT, R26, RZ, PT ;  /* 0x000000ff1a00720c */ /* 0x000fc40003f05270 */
        /* <DEDUP_REMOVED lines=15> */
[----:B------:R-:W-:Y:S02]  /*2840*/  SEL R0, R0, 0x6, P6 ;  /* 0x0000000600007807 */ /* 0x000fe40003000000 */
[----:B------:R-:W-:Y:S02]  /*2850*/  SEL R25, R25, 0x7, P5 ;  /* 0x0000000719197807 */ /* 0x000fe40002800000 */
[----:B------:R-:W-:Y:S02]  /*2860*/  ISETP.NE.AND P2, PT, R35, RZ, PT ;  /* 0x000000ff2300720c */ /* 0x000fe40003f45270 */
[----:B------:R-:W-:Y:S02]  /*2870*/  SEL R25, R25, 0x8, P3 ;  /* 0x0000000819197807 */ /* 0x000fe40001800000 */
[----:B------:R-:W-:-:S02]  /*2880*/  SEL R0, R0, 0x7, P2 ;  /* 0x0000000700007807 */ /* 0x000fc40001000000 */
[----:B------:R-:W-:Y:S02]  /*2890*/  ISETP.NE.AND P3, PT, R2, RZ, PT ;  /* 0x000000ff0200720c */ /* 0x000fe40003f65270 */
[----:B------:R-:W-:Y:S02]  /*28a0*/  ISETP.NE.AND P4, PT, R28, RZ, PT ;  /* 0x000000ff1c00720c */ /* 0x000fe40003f85270 */
[----:B------:R-:W-:Y:S02]  /*28b0*/  SEL R28, R0, 0x8, P3 ;  /* 0x00000008001c7807 */ /* 0x000fe40001800000 */
[----:B------:R-:W0:Y:S01]  /*28c0*/  S2R R0, SR_TID.X ;  /* 0x0000000000007919 */ /* 0x000e220000002100 */
[----:B------:R-:W1:Y:S01]  /*28d0*/  S2UR UR5, SR_CgaCtaId ;  /* 0x00000000000579c3 */ /* 0x000e620000008800 */
[----:B------:R-:W2:Y:S01]  /*28e0*/  S2R R61, SR_TID.X ;  /* 0x00000000003d7919 */ /* 0x000ea20000002100 */
[----:B------:R-:W-:Y:S01]  /*28f0*/  ISETP.NE.AND P1, PT, R18, RZ, PT ;  /* 0x000000ff1200720c */ /* 0x000fe20003f25270 */
[----:B------:R-:W-:-:S03]  /*2900*/  UMOV UR4, 0x400 ;  /* 0x0000040000047882 */ /* 0x000fc60000000000 */
[----:B------:R-:W-:-:S04]  /*2910*/  SEL R29, R29, 0x7, P1 ;  /* 0x000000071d1d7807 */ /* 0x000fc80000800000 */
[----:B------:R-:W-:Y:S02]  /*2920*/  SEL R2, R29, 0x8, P0 ;  /* 0x000000081d027807 */ /* 0x000fe40000000000 */
[----:B------:R-:W-:Y:S01]  /*2930*/  ISETP.NE.AND P0, PT, R19, RZ, PT ;  /* 0x000000ff1300720c */ /* 0x000fe20003f05270 */
[----:B-1----:R-:W-:Y:S01]  /*2940*/  UPRMT UR4, UR5, 0x654, UR4 ;  /* 0x0000065405047896 */ /* 0x002fe20008000004 */
[----:B0-----:R-:W-:-:S05]  /*2950*/  IMAD.SHL.U32 R8, R0, 0x8, RZ ;  /* 0x0000000800087824 */ /* 0x001fca00078e00ff */
[----:B------:R-:W-:-:S04]  /*2960*/  LOP3.LUT R8, R8, 0x3f8, RZ, 0xc0, !PT ;  /* 0x000003f808087812 */ /* 0x000fc800078ec0ff */
[----:B------:R-:W-:-:S05]  /*2970*/  LEA R19, R8, UR4, 0x2 ;  /* 0x0000000408137c11 */ /* 0x000fca000f8e10ff */
[----:B------:R-:W-:Y:S04]  /*2980*/  STS.128 [R19], R20 ;  /* 0x0000001413007388 */ /* 0x000fe80000000c00 */
[----:B------:R0:W-:Y:S01]  /*2990*/  STS.128 [R19+0x10], R4 ;  /* 0x0000100413007388 */ /* 0x0001e20000000c00 */
[----:B--2---:R-:W-:Y:S01]  /*29a0*/  IMAD.SHL.U32 R0, R61, 0x4, RZ ;  /* 0x000000043d007824 */ /* 0x004fe200078e00ff */
[----:B------:R-:W-:Y:S01]  /*29b0*/  BAR.SYNC.DEFER_BLOCKING 0x0 ;  /* 0x0000000000007b1d */ /* 0x000fe20000010000 */
[----:B------:R-:W-:-:S03]  /*29c0*/  ISETP.NE.AND P6, PT, R16, RZ, PT ;  /* 0x000000ff1000720c */ /* 0x000fc60003fc5270 */
[----:B------:R-:W-:Y:S02]  /*29d0*/  LOP3.LUT R0, R0, 0x1fc, RZ, 0xc0, !PT ;  /* 0x000001fc00007812 */ /* 0x000fe400078ec0ff */
[----:B------:R-:W-:Y:S02]  /*29e0*/  SEL R10, R10, 0x7, P6 ;  /* 0x000000070a0a7807 */ /* 0x000fe40003000000 */
[----:B------:R-:W1:Y:S01]  /*29f0*/  LDC.64 R16, c[0x0][0x218] ;  /* 0x00008600ff107b82 */ /* 0x000e620000000a00 */
[----:B------:R-:W-:Y:S01]  /*2a00*/  LEA R29, R0, UR4, 0x2 ;  /* 0x00000004001d7c11 */ /* 0x000fe2000f8e10ff */
[----:B------:R-:W-:Y:S01]  /*2a10*/  ULDC.64 UR4, c[0x0][0x218] ;  /* 0x0000860000047ab9 */ /* 0x000fe20000000a00 */
[----:B------:R-:W-:Y:S02]  /*2a20*/  ISETP.NE.AND P1, PT, R58, RZ, PT ;  /* 0x000000ff3a00720c */ /* 0x000fe40003f25270 */
[----:B------:R-:W-:Y:S02]  /*2a30*/  SEL R18, R10, 0x8, P4 ;  /* 0x000000080a127807 */ /* 0x000fe40002000000 */
[----:B------:R-:W-:-:S02]  /*2a40*/  ISETP.NE.AND P4, PT, R9, RZ, PT ;  /* 0x000000ff0900720c */ /* 0x000fc40003f85270 */
[----:B------:R-:W-:Y:S01]  /*2a50*/  SEL R27, R12, 0x7, P1 ;  /* 0x000000070c1b7807 */ /* 0x000fe20000800000 */
[----:B------:R-:W2:Y:S04]  /*2a60*/  LDS.128 R8, [R29] ;  /* 0x000000001d087984 */ /* 0x000ea80000000c00 */
[----:B------:R-:W3:Y:S01]  /*2a70*/  LDS.128 R12, [R29+0x800] ;  /* 0x000800001d0c7984 */ /* 0x000ee20000000c00 */
[----:B------:R-:W-:Y:S02]  /*2a80*/  ISETP.NE.AND P1, PT, R55, RZ, PT ;  /* 0x000000ff3700720c */ /* 0x000fe40003f25270 */
[----:B------:R-:W-:Y:S02]  /*2a90*/  ISETP.NE.AND P3, PT, R36, RZ, PT ;  /* 0x000000ff2400720c */ /* 0x000fe40003f65270 */
[----:B------:R-:W-:-:S02]  /*2aa0*/  SEL R31, R31, 0x8, P0 ;  /* 0x000000081f1f7807 */ /* 0x000fc40000000000 */
[----:B------:R-:W-:Y:S02]  /*2ab0*/  ISETP.NE.AND P2, PT, R63, RZ, PT ;  /* 0x000000ff3f00720c */ /* 0x000fe40003f45270 */
[----:B------:R-:W-:Y:S02]  /*2ac0*/  ISETP.NE.AND P0, PT, R59, RZ, PT ;  /* 0x000000ff3b00720c */ /* 0x000fe40003f05270 */
[----:B------:R-:W-:Y:S02]  /*2ad0*/  SEL R24, R24, 0x6, P3 ;  /* 0x0000000618187807 */ /* 0x000fe40001800000 */
[----:B------:R-:W-:Y:S02]  /*2ae0*/  SEL R26, R26, 0x6, P1 ;  /* 0x000000061a1a7807 */ /* 0x000fe40000800000 */
[----:B------:R-:W-:Y:S02]  /*2af0*/  ISETP.NE.AND P6, PT, R45, RZ, PT ;  /* 0x000000ff2d00720c */ /* 0x000fe40003fc5270 */
[----:B------:R-:W-:-:S02]  /*2b00*/  ISETP.NE.AND P5, PT, R30, RZ, PT ;  /* 0x000000ff1e00720c */ /* 0x000fc40003fa5270 */
[----:B------:R-:W-:Y:S02]  /*2b10*/  SEL R24, R24, 0x7, P0 ;  /* 0x0000000718187807 */ /* 0x000fe40000000000 */
[----:B------:R-:W-:Y:S02]  /*2b20*/  SEL R26, R26, 0x7, P2 ;  /* 0x000000071a1a7807 */ /* 0x000fe40001000000 */
[----:B0-----:R-:W-:Y:S02]  /*2b30*/  LOP3.LUT R7, R77, R0, RZ, 0xfc, !PT ;  /* 0x000000004d077212 */ /* 0x001fe400078efcff */
[----:B------:R-:W-:Y:S02]  /*2b40*/  SEL R27, R27, 0x8, P4 ;  /* 0x000000081b1b7807 */ /* 0x000fe40002000000 */
[----:B------:R-:W-:Y:S02]  /*2b50*/  SEL R5, R24, 0x8, P5 ;  /* 0x0000000818057807 */ /* 0x000fe40002800000 */
[----:B------:R-:W-:-:S02]  /*2b60*/  SEL R26, R26, 0x8, P6 ;  /* 0x000000081a1a7807 */ /* 0x000fc40003000000 */
[----:B------:R-:W-:Y:S02]  /*2b70*/  PRMT R31, R2, 0x3340, R31 ;  /* 0x00003340021f7816 */ /* 0x000fe4000000001f */
[----:B------:R-:W-:Y:S02]  /*2b80*/  SHF.R.S32.HI R0, RZ, 0x1f, R77 ;  /* 0x0000001fff007819 */ /* 0x000fe4000001144d */
[----:B------:R-:W-:Y:S02]  /*2b90*/  LEA R6, P0, R7, UR4, 0x2 ;  /* 0x0000000407067c11 */ /* 0x000fe4000f8010ff */
[----:B------:R-:W-:Y:S02]  /*2ba0*/  PRMT R18, R18, 0x3340, R25 ;  /* 0x0000334012127816 */ /* 0x000fe40000000019 */
[----:B------:R-:W-:Y:S02]  /*2bb0*/  PRMT R28, R28, 0x3340, R27 ;  /* 0x000033401c1c7816 */ /* 0x000fe4000000001b */
[----:B------:R-:W-:-:S02]  /*2bc0*/  IADD3 R2, P1, R3, UR8, RZ ;  /* 0x0000000803027c10 */ /* 0x000fc4000ff3e0ff */
[----:B------:R-:W-:Y:S01]  /*2bd0*/  PRMT R19, R5, 0x3340, R26 ;  /* 0x0000334005137816 */ /* 0x000fe2000000001a */
[C---:B-1----:R-:W-:Y:S01]  /*2be0*/  IMAD.WIDE R4, R7.reuse, 0x4, R16 ;  /* 0x0000000407047825 */ /* 0x042fe200078e0210 */
[----:B------:R-:W-:Y:S02]  /*2bf0*/  LEA.HI.X R7, R7, UR5, R0, 0x2, P0 ;  /* 0x0000000507077c11 */ /* 0x000fe400080f1400 */
[----:B------:R-:W-:Y:S02]  /*2c00*/  LEA.HI.X.SX32 R3, R3, UR9, 0x1, P1 ;  /* 0x0000000903037c11 */ /* 0x000fe400088f0eff */
[----:B------:R-:W-:Y:S02]  /*2c10*/  PRMT R18, R18, 0x5410, R31 ;  /* 0x0000541012127816 */ /* 0x000fe4000000001f */
[----:B------:R-:W-:Y:S01]  /*2c20*/  PRMT R19, R28, 0x5410, R19 ;  /* 0x000054101c137816 */ /* 0x000fe20000000013 */
[----:B--2---:R-:W-:Y:S04]  /*2c30*/  STG.E.128 desc[UR6][R4.64], R8 ;  /* 0x0000000804007986 */ /* 0x004fe8000c101d06 */
[----:B---3--:R-:W-:Y:S04]  /*2c40*/  STG.E.128 desc[UR6][R6.64+0x800], R12 ;  /* 0x0008000c06007986 */ /* 0x008fe8000c101d06 */
[----:B------:R-:W-:Y:S01]  /*2c50*/  STG.E.64 desc[UR6][R2.64], R18 ;  /* 0x0000001202007986 */ /* 0x000fe2000c101b06 */
[----:B------:R-:W-:Y:S05]  /*2c60*/  EXIT ;  /* 0x000000000000794d */ /* 0x000fea0003800000 */
.L_x_0:
[----:B------:R-:W-:-:S00]  /*2c70*/  BRA `(.L_x_0) ;  /* 0xfffffffc00fc7947 */ /* 0x000fc0000383ffff */
[----:B------:R-:W-:-:S00]  /*2c80*/  NOP ;  /* 0x0000000000007918 */ /* 0x000fc00000000000 */
[----:B------:R-:W-:-:S00]  /*2c90*/  NOP ;  /* 0x0000000000007918 */ /* 0x000fc00000000000 */
[----:B------:R-:W-:-:S00]  /*2ca0*/  NOP ;  /* 0x0000000000007918 */ /* 0x000fc00000000000 */
[----:B------:R-:W-:-:S00]  /*2cb0*/  NOP ;  /* 0x0000000000007918 */ /* 0x000fc00000000000 */
[----:B------:R-:W-:-:S00]  /*2cc0*/  NOP ;  /* 0x0000000000007918 */ /* 0x000fc00000000000 */
[----:B------:R-:W-:-:S00]  /*2cd0*/  NOP ;  /* 0x0000000000007918 */ /* 0x000fc00000000000 */
[----:B------:R-:W-:-:S00]  /*2ce0*/  NOP ;  /* 0x0000000000007918 */ /* 0x000fc00000000000 */
[----:B------:R-:W-:-:S00]  /*2cf0*/  NOP ;  /* 0x0000000000007918 */ /* 0x000fc00000000000 */
.L_x_1:


//--------------------- .nv.shared.triton_poi_fused_max_pool2d_with_indices_9 --------------------------
	.section	.nv.shared.triton_poi_fused_max_pool2d_with_indices_9,"aw",@nobits
	.sectionflags	@""
	.align	16
	.zero		1024


//--------------------- .nv.constant0.triton_poi_fused_max_pool2d_with_indices_9 --------------------------
	.section	.nv.constant0.triton_poi_fused_max_pool2d_with_indices_9,"a",@progbits
	.sectionflags	@""
	.align	4
.nv.constant0.triton_poi_fused_max_pool2d_with_indices_9:
	.zero		556
